	.target	sm_100a

	.elftype	@"ET_EXEC"


//--------------------- .note.nv.tkinfo           --------------------------
	.section	.note.nv.tkinfo,"",@"SHT_NOTE"
	.sectionflags	@"SHF_NOTE_NV_TKINFO"
	.tkinfo
        /*0018*/ 	.word	0x00000002
        /*0030*/ 	.string	""
        /*0030*/ 	.string	"ptxas"
        /*0030*/ 	.string	"Cuda compilation tools, release 13.0, V13.0.88"
        /*0030*/ 	.string	"Build cuda_13.0.r13.0/compiler.36424714_0"
        /*0030*/ 	.string	"-arch sm_100a -m 64 "



//--------------------- .note.nv.cuinfo           --------------------------
	.section	.note.nv.cuinfo,"",@"SHT_NOTE"
	.sectionflags	@"SHF_NOTE_NV_CUINFO"
        /*0018*/ 	.short	0x0002
        /*001a*/ 	.short	0x0064
        /*001c*/ 	.short	0x0082
	.zero		2


//--------------------- .nv.info                  --------------------------
	.section	.nv.info,"",@"SHT_CUDA_INFO"
	.align	4


	//----- nvinfo : EIATTR_REGCOUNT
	.align		4
        /*0000*/ 	.byte	0x04, 0x2f
        /*0002*/ 	.short	(.L_19 - .L_18)
	.align		4
.L_18:
        /*0004*/ 	.word	index@(_ZN7cutlass13device_kernelINS_4gemm6kernel13GemmUniversalIN4cute5tupleIJiiiiEEENS1_10collective13CollectiveMmaINS1_35MainloopSm100TmaUmmaWarpSpecializedILi3ELi2ELi4ENS5_IJNS4_1CILi2EEESB_NSA_ILi1EEEEEEEENS5_IJNSA_ILi128EEENSA_ILi64EEESG_EEENS_10tfloat32_tENS5_IJlSC_lEEESI_SJ_NS4_8TiledMMAINS4_8MMA_AtomIJNS4_23SM100_MMA_TF32_2x1SM_SSISI_SI_fLi128ELi64ELNS4_4UMMA5MajorE0ELSO_0ELNSN_7ScaleInE0ELSP_0EEEEEENS4_6LayoutINS5_IJSC_SC_SC_EEENS5_IJNSA_ILi0EEESU_SU_EEEEENS5_IJNS4_10UnderscoreESX_SX_EEEEENS4_28SM100_TMA_2SM_LOAD_MULTICASTENS4_14ComposedLayoutINS4_7SwizzleILi3ELi4ELi3EEENS4_18smem_ptr_flag_bitsILi32EEENSS_INS5_IJNSA_ILi8EEENSA_ILi32EEEEEENS5_IJS17_SC_EEEEEEEvNS4_8identityENS4_18SM100_TMA_2SM_LOADES1B_vS1C_EENS_8epilogue10collective18CollectiveEpilogueINS1F_23Sm100TmaWarpSpecializedILi3ELi2ELi16ELb1ELb0EEEJNS5_IJSG_SG_SG_EEENS5_IJNSS_ISG_SC_EENSS_INS5_IJNSA_ILi16EEESB_EEENS5_IJSC_S17_EEEEEEEESI_SJ_SI_SJ_NS1F_6fusion15FusionCallbacksIS1J_NS1R_17LinearCombinationISI_fSI_fLNS_15FloatRoundStyleE2EEES1K_S1Q_JEEENS4_5SM1004TMEM4LOAD26SM100_TMEM_LOAD_32dp32b16xENS4_13SM90_TMA_LOADENS11_INS12_ILi2ELi4ELi3EEES15_NSS_INS5_IJS16_S1M_EEENS5_IJS1M_SC_EEEEEEENS4_39AutoVectorizingCopyWithAssumedAlignmentILi128EEENS4_14SM90_TMA_STOREES26_S28_S28_EEEvvEEEEvNT_6ParamsE)
        /*0008*/ 	.word	0x00000055


	//----- nvinfo : EIATTR_FRAME_SIZE
	.align		4
.L_19:
        /*000c*/ 	.byte	0x04, 0x11
        /*000e*/ 	.short	(.L_21 - .L_20)
	.align		4
.L_20:
        /*0010*/ 	.word	index@($__internal_2_$__cuda_sm10x_tcgen05_guardrail_trap_unallocated_columns_being_dealloced)
        /*0014*/ 	.word	0x00000000


	//----- nvinfo : EIATTR_FRAME_SIZE
	.align		4
.L_21:
        /*0018*/ 	.byte	0x04, 0x11
        /*001a*/ 	.short	(.L_23 - .L_22)
	.align		4
.L_22:
        /*001c*/ 	.word	index@($__internal_1_$__cuda_sm10x_tcgen05_guardrail_trap_phase_invalid_during_alloc)
        /*0020*/ 	.word	0x00000000


	//----- nvinfo : EIATTR_FRAME_SIZE
	.align		4
.L_23:
        /*0024*/ 	.byte	0x04, 0x11
        /*0026*/ 	.short	(.L_25 - .L_24)
	.align		4
.L_24:
        /*0028*/ 	.word	index@($__internal_0_$__cuda_sm10x_tcgen05_guardrail_trap_col_being_dealloced_not_returned_by_alloc)
        /*002c*/ 	.word	0x00000000


	//----- nvinfo : EIATTR_FRAME_SIZE
	.align		4
.L_25:
        /*0030*/ 	.byte	0x04, 0x11
        /*0032*/ 	.short	(.L_27 - .L_26)
	.align		4
.L_26:
        /*0034*/ 	.word	index@(_ZN7cutlass13device_kernelINS_4gemm6kernel13GemmUniversalIN4cute5tupleIJiiiiEEENS1_10collective13CollectiveMmaINS1_35MainloopSm100TmaUmmaWarpSpecializedILi3ELi2ELi4ENS5_IJNS4_1CILi2EEESB_NSA_ILi1EEEEEEEENS5_IJNSA_ILi128EEENSA_ILi64EEESG_EEENS_10tfloat32_tENS5_IJlSC_lEEESI_SJ_NS4_8TiledMMAINS4_8MMA_AtomIJNS4_23SM100_MMA_TF32_2x1SM_SSISI_SI_fLi128ELi64ELNS4_4UMMA5MajorE0ELSO_0ELNSN_7ScaleInE0ELSP_0EEEEEENS4_6LayoutINS5_IJSC_SC_SC_EEENS5_IJNSA_ILi0EEESU_SU_EEEEENS5_IJNS4_10UnderscoreESX_SX_EEEEENS4_28SM100_TMA_2SM_LOAD_MULTICASTENS4_14ComposedLayoutINS4_7SwizzleILi3ELi4ELi3EEENS4_18smem_ptr_flag_bitsILi32EEENSS_INS5_IJNSA_ILi8EEENSA_ILi32EEEEEENS5_IJS17_SC_EEEEEEEvNS4_8identityENS4_18SM100_TMA_2SM_LOADES1B_vS1C_EENS_8epilogue10collective18CollectiveEpilogueINS1F_23Sm100TmaWarpSpecializedILi3ELi2ELi16ELb1ELb0EEEJNS5_IJSG_SG_SG_EEENS5_IJNSS_ISG_SC_EENSS_INS5_IJNSA_ILi16EEESB_EEENS5_IJSC_S17_EEEEEEEESI_SJ_SI_SJ_NS1F_6fusion15FusionCallbacksIS1J_NS1R_17LinearCombinationISI_fSI_fLNS_15FloatRoundStyleE2EEES1K_S1Q_JEEENS4_5SM1004TMEM4LOAD26SM100_TMEM_LOAD_32dp32b16xENS4_13SM90_TMA_LOADENS11_INS12_ILi2ELi4ELi3EEES15_NSS_INS5_IJS16_S1M_EEENS5_IJS1M_SC_EEEEEEENS4_39AutoVectorizingCopyWithAssumedAlignmentILi128EEENS4_14SM90_TMA_STOREES26_S28_S28_EEEvvEEEEvNT_6ParamsE)
        /*0038*/ 	.word	0x00000000


	//----- nvinfo : EIATTR_MIN_STACK_SIZE
	.align		4
.L_27:
        /*003c*/ 	.byte	0x04, 0x12
        /*003e*/ 	.short	(.L_29 - .L_28)
	.align		4
.L_28:
        /*0040*/ 	.word	index@(_ZN7cutlass13device_kernelINS_4gemm6kernel13GemmUniversalIN4cute5tupleIJiiiiEEENS1_10collective13CollectiveMmaINS1_35MainloopSm100TmaUmmaWarpSpecializedILi3ELi2ELi4ENS5_IJNS4_1CILi2EEESB_NSA_ILi1EEEEEEEENS5_IJNSA_ILi128EEENSA_ILi64EEESG_EEENS_10tfloat32_tENS5_IJlSC_lEEESI_SJ_NS4_8TiledMMAINS4_8MMA_AtomIJNS4_23SM100_MMA_TF32_2x1SM_SSISI_SI_fLi128ELi64ELNS4_4UMMA5MajorE0ELSO_0ELNSN_7ScaleInE0ELSP_0EEEEEENS4_6LayoutINS5_IJSC_SC_SC_EEENS5_IJNSA_ILi0EEESU_SU_EEEEENS5_IJNS4_10UnderscoreESX_SX_EEEEENS4_28SM100_TMA_2SM_LOAD_MULTICASTENS4_14ComposedLayoutINS4_7SwizzleILi3ELi4ELi3EEENS4_18smem_ptr_flag_bitsILi32EEENSS_INS5_IJNSA_ILi8EEENSA_ILi32EEEEEENS5_IJS17_SC_EEEEEEEvNS4_8identityENS4_18SM100_TMA_2SM_LOADES1B_vS1C_EENS_8epilogue10collective18CollectiveEpilogueINS1F_23Sm100TmaWarpSpecializedILi3ELi2ELi16ELb1ELb0EEEJNS5_IJSG_SG_SG_EEENS5_IJNSS_ISG_SC_EENSS_INS5_IJNSA_ILi16EEESB_EEENS5_IJSC_S17_EEEEEEEESI_SJ_SI_SJ_NS1F_6fusion15FusionCallbacksIS1J_NS1R_17LinearCombinationISI_fSI_fLNS_15FloatRoundStyleE2EEES1K_S1Q_JEEENS4_5SM1004TMEM4LOAD26SM100_TMEM_LOAD_32dp32b16xENS4_13SM90_TMA_LOADENS11_INS12_ILi2ELi4ELi3EEES15_NSS_INS5_IJS16_S1M_EEENS5_IJS1M_SC_EEEEEEENS4_39AutoVectorizingCopyWithAssumedAlignmentILi128EEENS4_14SM90_TMA_STOREES26_S28_S28_EEEvvEEEEvNT_6ParamsE)
        /*0044*/ 	.word	0x00000000
.L_29:


//--------------------- .nv.compat                --------------------------
	.section	.nv.compat,"",@"SHT_CUDA_COMPAT_INFO"
	.align	4
        /*0000*/ 	.byte	0x02, 0x09, 0x01, 0x00, 0x02, 0x02, 0x02, 0x00, 0x02, 0x05, 0x05, 0x00, 0x03, 0x07, 0x01, 0x01
        /*0010*/ 	.byte	0x02, 0x03, 0x01, 0x00, 0x02, 0x06, 0x01, 0x00, 0x04, 0x0b, 0x08, 0x00, 0x09, 0x00, 0x00, 0x00
        /*0020*/ 	.byte	0x00, 0x00, 0x00, 0x00


//--------------------- .nv.info._ZN7cutlass13device_kernelINS_4gemm6kernel13GemmUniversalIN4cute5tupleIJiiiiEEENS1_10collective13CollectiveMmaINS1_35MainloopSm100TmaUmmaWarpSpecializedILi3ELi2ELi4ENS5_IJNS4_1CILi2EEESB_NSA_ILi1EEEEEEEENS5_IJNSA_ILi128EEENSA_ILi64EEESG_EEENS_10tfloat32_tENS5_IJlSC_lEEESI_SJ_NS4_8TiledMMAINS4_8MMA_AtomIJNS4_23SM100_MMA_TF32_2x1SM_SSISI_SI_fLi128ELi64ELNS4_4UMMA5MajorE0ELSO_0ELNSN_7ScaleInE0ELSP_0EEEEEENS4_6LayoutINS5_IJSC_SC_SC_EEENS5_IJNSA_ILi0EEESU_SU_EEEEENS5_IJNS4_10UnderscoreESX_SX_EEEEENS4_28SM100_TMA_2SM_LOAD_MULTICASTENS4_14ComposedLayoutINS4_7SwizzleILi3ELi4ELi3EEENS4_18smem_ptr_flag_bitsILi32EEENSS_INS5_IJNSA_ILi8EEENSA_ILi32EEEEEENS5_IJS17_SC_EEEEEEEvNS4_8identityENS4_18SM100_TMA_2SM_LOADES1B_vS1C_EENS_8epilogue10collective18CollectiveEpilogueINS1F_23Sm100TmaWarpSpecializedILi3ELi2ELi16ELb1ELb0EEEJNS5_IJSG_SG_SG_EEENS5_IJNSS_ISG_SC_EENSS_INS5_IJNSA_ILi16EEESB_EEENS5_IJSC_S17_EEEEEEEESI_SJ_SI_SJ_NS1F_6fusion15FusionCallbacksIS1J_NS1R_17LinearCombinationISI_fSI_fLNS_15FloatRoundStyleE2EEES1K_S1Q_JEEENS4_5SM1004TMEM4LOAD26SM100_TMEM_LOAD_32dp32b16xENS4_13SM90_TMA_LOADENS11_INS12_ILi2ELi4ELi3EEES15_NSS_INS5_IJS16_S1M_EEENS5_IJS1M_SC_EEEEEEENS4_39AutoVectorizingCopyWithAssumedAlignmentILi128EEENS4_14SM90_TMA_STOREES26_S28_S28_EEEvvEEEEvNT_6ParamsE --------------------------
	.section	.nv.info._ZN7cutlass13device_kernelINS_4gemm6kernel13GemmUniversalIN4cute5tupleIJiiiiEEENS1_10collective13CollectiveMmaINS1_35MainloopSm100TmaUmmaWarpSpecializedILi3ELi2ELi4ENS5_IJNS4_1CILi2EEESB_NSA_ILi1EEEEEEEENS5_IJNSA_ILi128EEENSA_ILi64EEESG_EEENS_10tfloat32_tENS5_IJlSC_lEEESI_SJ_NS4_8TiledMMAINS4_8MMA_AtomIJNS4_23SM100_MMA_TF32_2x1SM_SSISI_SI_fLi128ELi64ELNS4_4UMMA5MajorE0ELSO_0ELNSN_7ScaleInE0ELSP_0EEEEEENS4_6LayoutINS5_IJSC_SC_SC_EEENS5_IJNSA_ILi0EEESU_SU_EEEEENS5_IJNS4_10UnderscoreESX_SX_EEEEENS4_28SM100_TMA_2SM_LOAD_MULTICASTENS4_14ComposedLayoutINS4_7SwizzleILi3ELi4ELi3EEENS4_18smem_ptr_flag_bitsILi32EEENSS_INS5_IJNSA_ILi8EEENSA_ILi32EEEEEENS5_IJS17_SC_EEEEEEEvNS4_8identityENS4_18SM100_TMA_2SM_LOADES1B_vS1C_EENS_8epilogue10collective18CollectiveEpilogueINS1F_23Sm100TmaWarpSpecializedILi3ELi2ELi16ELb1ELb0EEEJNS5_IJSG_SG_SG_EEENS5_IJNSS_ISG_SC_EENSS_INS5_IJNSA_ILi16EEESB_EEENS5_IJSC_S17_EEEEEEEESI_SJ_SI_SJ_NS1F_6fusion15FusionCallbacksIS1J_NS1R_17LinearCombinationISI_fSI_fLNS_15FloatRoundStyleE2EEES1K_S1Q_JEEENS4_5SM1004TMEM4LOAD26SM100_TMEM_LOAD_32dp32b16xENS4_13SM90_TMA_LOADENS11_INS12_ILi2ELi4ELi3EEES15_NSS_INS5_IJS16_S1M_EEENS5_IJS1M_SC_EEEEEEENS4_39AutoVectorizingCopyWithAssumedAlignmentILi128EEENS4_14SM90_TMA_STOREES26_S28_S28_EEEvvEEEEvNT_6ParamsE,"",@"SHT_CUDA_INFO"
	.sectionflags	@""
	.align	4


	//----- nvinfo : EIATTR_CUDA_API_VERSION
	.align		4
        /*0000*/ 	.byte	0x04, 0x37
        /*0002*/ 	.short	(.L_31 - .L_30)
.L_30:
        /*0004*/ 	.word	0x00000082


	//----- nvinfo : EIATTR_KPARAM_INFO
	.align		4
.L_31:
        /*0008*/ 	.byte	0x04, 0x17
        /*000a*/ 	.short	(.L_33 - .L_32)
.L_32:
        /*000c*/ 	.word	0x00000000
        /*0010*/ 	.short	0x0000
        /*0012*/ 	.short	0x0000
        /*0014*/ 	.byte	0x00, 0xf0, 0x01, 0x20


	//----- nvinfo : EIATTR_AT_ENTRY_FRAGMENTS
	.align		4
.L_33:
        /*0018*/ 	.byte	0x04, 0x4f
        /*001a*/ 	.short	(.L_35 - .L_34)


	//   ....[0]....
.L_34:
        /*001c*/ 	.word	0x00000007


	//----- nvinfo : EIATTR_RESERVED_SMEM_USED
	.align		4
.L_35:
        /*0020*/ 	.byte	0x01, 0x41
	.zero		2


	//----- nvinfo : EIATTR_SPARSE_MMA_MASK
	.align		4
        /*0024*/ 	.byte	0x03, 0x50
        /*0026*/ 	.short	0x0000


	//----- nvinfo : EIATTR_TCGEN05_2CTA_USED
	.align		4
        /*0028*/ 	.byte	0x01, 0x52
	.zero		2


	//----- nvinfo : EIATTR_MAXREG_COUNT
	.align		4
        /*002c*/ 	.byte	0x03, 0x1b
        /*002e*/ 	.short	0x00ff


	//----- nvinfo : EIATTR_NUM_BARRIERS
	.align		4
        /*0030*/ 	.byte	0x02, 0x4c
        /*0032*/ 	.byte	0x07
	.zero		1


	//----- nvinfo : EIATTR_EXTERNS
	.align		4
        /*0034*/ 	.byte	0x04, 0x0f
        /*0036*/ 	.short	(.L_37 - .L_36)


	//   ....[0]....
	.align		4
.L_36:
        /*0038*/ 	.word	index@(__assertfail)


	//----- nvinfo : EIATTR_MERCURY_ISA_VERSION
	.align		4
.L_37:
        /*003c*/ 	.byte	0x03, 0x5f
        /*003e*/ 	.short	0x0101


	//----- nvinfo : EIATTR_INT_WARP_WIDE_INSTR_OFFSETS
	.align		4
        /*0040*/ 	.byte	0x04, 0x31
        /*0042*/ 	.short	(.L_39 - .L_38)


	//   ....[0]....
.L_38:
        /*0044*/ 	.word	0x00000d30


	//   ....[1]....
        /*0048*/ 	.word	0x00000dd0


	//   ....[2]....
        /*004c*/ 	.word	0x000045d0


	//   ....[3]....
        /*0050*/ 	.word	0x000045f0


	//   ....[4]....
        /*0054*/ 	.word	0x00004620


	//   ....[5]....
        /*0058*/ 	.word	0x000051c0


	//   ....[6]....
        /*005c*/ 	.word	0x00005280


	//   ....[7]....
        /*0060*/ 	.word	0x000052f0


	//   ....[8]....
        /*0064*/ 	.word	0x00005430


	//   ....[9]....
        /*0068*/ 	.word	0x00005530


	//   ....[10]....
        /*006c*/ 	.word	0x00005560


	//----- nvinfo : EIATTR_COOP_GROUP_MASK_REGIDS
	.align		4
.L_39:
        /*0070*/ 	.byte	0x04, 0x29
        /*0072*/ 	.short	(.L_41 - .L_40)


	//   ....[0]....
.L_40:
        /*0074*/ 	.word	0xffffffff


	//   ....[1]....
        /*0078*/ 	.word	0xffffffff


	//   ....[2]....
        /*007c*/ 	.word	0xffffffff


	//   ....[3]....
        /*0080*/ 	.word	0xffffffff


	//   ....[4]....
        /*0084*/ 	.word	0xffffffff


	//   ....[5]....
        /*0088*/ 	.word	0xffffffff


	//   ....[6]....
        /*008c*/ 	.word	0xffffffff


	//   ....[7]....
        /*0090*/ 	.word	0xffffffff


	//   ....[8]....
        /*0094*/ 	.word	0xffffffff


	//   ....[9]....
        /*0098*/ 	.word	0xffffffff


	//   ....[10]....
        /*009c*/ 	.word	0xffffffff


	//   ....[11]....
        /*00a0*/ 	.word	0xffffffff


	//   ....[12]....
        /*00a4*/ 	.word	0xffffffff


	//   ....[13]....
        /*00a8*/ 	.word	0xffffffff


	//----- nvinfo : EIATTR_COOP_GROUP_INSTR_OFFSETS
	.align		4
.L_41:
        /*00ac*/ 	.byte	0x04, 0x28
        /*00ae*/ 	.short	(.L_43 - .L_42)


	//   ....[0]....
.L_42:
        /*00b0*/ 	.word	0x000000b0


	//   ....[1]....
        /*00b4*/ 	.word	0x00000520


	//   ....[2]....
        /*00b8*/ 	.word	0x000006c0


	//   ....[3]....
        /*00bc*/ 	.word	0x00000830


	//   ....[4]....
        /*00c0*/ 	.word	0x00000920


	//   ....[5]....
        /*00c4*/ 	.word	0x00000a80


	//   ....[6]....
        /*00c8*/ 	.word	0x00000c10


	//   ....[7]....
        /*00cc*/ 	.word	0x00000e50


	//   ....[8]....
        /*00d0*/ 	.word	0x000023c0


	//   ....[9]....
        /*00d4*/ 	.word	0x000031f0


	//   ....[10]....
        /*00d8*/ 	.word	0x000036c0


	//   ....[11]....
        /*00dc*/ 	.word	0x000036f0


	//   ....[12]....
        /*00e0*/ 	.word	0x000044d0


	//   ....[13]....
        /*00e4*/ 	.word	0x000046e0


	//----- nvinfo : EIATTR_VRC_CTA_INIT_COUNT
	.align		4
.L_43:
        /*00e8*/ 	.byte	0x02, 0x4a
        /*00ea*/ 	.byte	0x80
	.zero		1


	//----- nvinfo : EIATTR_SYSCALL_OFFSETS
	.align		4
        /*00ec*/ 	.byte	0x04, 0x46
        /*00ee*/ 	.short	(.L_45 - .L_44)


	//   ....[0]....
.L_44:
        /*00f0*/ 	.word	0x00006290


	//   ....[1]....
        /*00f4*/ 	.word	0x00006380


	//   ....[2]....
        /*00f8*/ 	.word	0x00006c20


	//   ....[3]....
        /*00fc*/ 	.word	0x00007640


	//----- nvinfo : EIATTR_MBARRIER_INSTR_OFFSETS
	.align		4
.L_45:
        /*0100*/ 	.byte	0x04, 0x39
        /*0102*/ 	.short	(.L_47 - .L_46)


	//   ....[0]....
.L_46:
        /*0104*/ 	.word	0x00000650
        /*0108*/ 	.word	0x000000ff
        /*010c*/ 	.word	0x00000000
        /*0110*/ 	.short	0x0100
        /*0112*/ 	.byte	0x04
	.zero		1


	//   ....[1]....
        /*0114*/ 	.word	0x00000660
        /*0118*/ 	.word	0x000000ff
        /*011c*/ 	.word	0x00000018
        /*0120*/ 	.short	0x0100
        /*0122*/ 	.byte	0x04
	.zero		1


	//   ....[2]....
        /*0124*/ 	.word	0x00000670
        /*0128*/ 	.word	0x000000ff
        /*012c*/ 	.word	0x00000008
        /*0130*/ 	.short	0x0100
        /*0132*/ 	.byte	0x04
	.zero		1


	//   ....[3]....
        /*0134*/ 	.word	0x00000680
        /*0138*/ 	.word	0x000000ff
        /*013c*/ 	.word	0x00000020
        /*0140*/ 	.short	0x0100
        /*0142*/ 	.byte	0x04
	.zero		1


	//   ....[4]....
        /*0144*/ 	.word	0x00000690
        /*0148*/ 	.word	0x000000ff
        /*014c*/ 	.word	0x00000010
        /*0150*/ 	.short	0x0100
        /*0152*/ 	.byte	0x04
	.zero		1


	//   ....[5]....
        /*0154*/ 	.word	0x000006a0
        /*0158*/ 	.word	0x000000ff
        /*015c*/ 	.word	0x00000028
        /*0160*/ 	.short	0x0100
        /*0162*/ 	.byte	0x04
	.zero		1


	//   ....[6]....
        /*0164*/ 	.word	0x000007c0
        /*0168*/ 	.word	0x000000ff
        /*016c*/ 	.word	0x00000030
        /*0170*/ 	.short	0x0100
        /*0172*/ 	.byte	0x04
	.zero		1


	//   ....[7]....
        /*0174*/ 	.word	0x000007d0
        /*0178*/ 	.word	0x000000ff
        /*017c*/ 	.word	0x00000048
        /*0180*/ 	.short	0x0100
        /*0182*/ 	.byte	0x04
	.zero		1


	//   ....[8]....
        /*0184*/ 	.word	0x000007e0
        /*0188*/ 	.word	0x000000ff
        /*018c*/ 	.word	0x00000038
        /*0190*/ 	.short	0x0100
        /*0192*/ 	.byte	0x04
	.zero		1


	//   ....[9]....
        /*0194*/ 	.word	0x000007f0
        /*0198*/ 	.word	0x000000ff
        /*019c*/ 	.word	0x00000050
        /*01a0*/ 	.short	0x0100
        /*01a2*/ 	.byte	0x04
	.zero		1


	//   ....[10]....
        /*01a4*/ 	.word	0x00000800
        /*01a8*/ 	.word	0x000000ff
        /*01ac*/ 	.word	0x00000040
        /*01b0*/ 	.short	0x0100
        /*01b2*/ 	.byte	0x04
	.zero		1


	//   ....[11]....
        /*01b4*/ 	.word	0x00000810
        /*01b8*/ 	.word	0x000000ff
        /*01bc*/ 	.word	0x00000058
        /*01c0*/ 	.short	0x0100
        /*01c2*/ 	.byte	0x04
	.zero		1


	//   ....[12]....
        /*01c4*/ 	.word	0x000008f0
        /*01c8*/ 	.word	0x000000ff
        /*01cc*/ 	.word	0x00000060
        /*01d0*/ 	.short	0x0100
        /*01d2*/ 	.byte	0x06
	.zero		1


	//   ....[13]....
        /*01d4*/ 	.word	0x00000900
        /*01d8*/ 	.word	0x000000ff
        /*01dc*/ 	.word	0x00000068
        /*01e0*/ 	.short	0x0100
        /*01e2*/ 	.byte	0x06
	.zero		1


	//   ....[14]....
        /*01e4*/ 	.word	0x00000a30
        /*01e8*/ 	.word	0x000000ff
        /*01ec*/ 	.word	0x00000070
        /*01f0*/ 	.short	0x0100
        /*01f2*/ 	.byte	0x06
	.zero		1


	//   ....[15]....
        /*01f4*/ 	.word	0x00000a40
        /*01f8*/ 	.word	0x000000ff
        /*01fc*/ 	.word	0x00000080
        /*0200*/ 	.short	0x0100
        /*0202*/ 	.byte	0x06
	.zero		1


	//   ....[16]....
        /*0204*/ 	.word	0x00000a50
        /*0208*/ 	.word	0x000000ff
        /*020c*/ 	.word	0x00000078
        /*0210*/ 	.short	0x0100
        /*0212*/ 	.byte	0x06
	.zero		1


	//   ....[17]....
        /*0214*/ 	.word	0x00000a60
        /*0218*/ 	.word	0x000000ff
        /*021c*/ 	.word	0x00000088
        /*0220*/ 	.short	0x0100
        /*0222*/ 	.byte	0x06
	.zero		1


	//   ....[18]....
        /*0224*/ 	.word	0x00000b80
        /*0228*/ 	.word	0x000000ff
        /*022c*/ 	.word	0x00000090
        /*0230*/ 	.short	0x0100
        /*0232*/ 	.byte	0x04
	.zero		1


	//   ....[19]....
        /*0234*/ 	.word	0x00000b90
        /*0238*/ 	.word	0x000000ff
        /*023c*/ 	.word	0x000000b0
        /*0240*/ 	.short	0x0100
        /*0242*/ 	.byte	0x04
	.zero		1


	//   ....[20]....
        /*0244*/ 	.word	0x00000ba0
        /*0248*/ 	.word	0x000000ff
        /*024c*/ 	.word	0x00000098
        /*0250*/ 	.short	0x0100
        /*0252*/ 	.byte	0x04
	.zero		1


	//   ....[21]....
        /*0254*/ 	.word	0x00000bb0
        /*0258*/ 	.word	0x000000ff
        /*025c*/ 	.word	0x000000b8
        /*0260*/ 	.short	0x0100
        /*0262*/ 	.byte	0x04
	.zero		1


	//   ....[22]....
        /*0264*/ 	.word	0x00000bc0
        /*0268*/ 	.word	0x000000ff
        /*026c*/ 	.word	0x000000a0
        /*0270*/ 	.short	0x0100
        /*0272*/ 	.byte	0x04
	.zero		1


	//   ....[23]....
        /*0274*/ 	.word	0x00000bd0
        /*0278*/ 	.word	0x000000ff
        /*027c*/ 	.word	0x000000c0
        /*0280*/ 	.short	0x0100
        /*0282*/ 	.byte	0x04
	.zero		1


	//   ....[24]....
        /*0284*/ 	.word	0x00000be0
        /*0288*/ 	.word	0x000000ff
        /*028c*/ 	.word	0x000000a8
        /*0290*/ 	.short	0x0100
        /*0292*/ 	.byte	0x04
	.zero		1


	//   ....[25]....
        /*0294*/ 	.word	0x00000bf0
        /*0298*/ 	.word	0x000000ff
        /*029c*/ 	.word	0x000000c8
        /*02a0*/ 	.short	0x0100
        /*02a2*/ 	.byte	0x04
	.zero		1


	//   ....[26]....
        /*02a4*/ 	.word	0x00000ce0
        /*02a8*/ 	.word	0x000000ff
        /*02ac*/ 	.word	0x000000d0
        /*02b0*/ 	.short	0x0100
        /*02b2*/ 	.byte	0x04
	.zero		1


	//   ....[27]....
        /*02b4*/ 	.word	0x00000cf0
        /*02b8*/ 	.word	0x000000ff
        /*02bc*/ 	.word	0x000000e0
        /*02c0*/ 	.short	0x0100
        /*02c2*/ 	.byte	0x04
	.zero		1


	//   ....[28]....
        /*02c4*/ 	.word	0x00000d00
        /*02c8*/ 	.word	0x000000ff
        /*02cc*/ 	.word	0x000000d8
        /*02d0*/ 	.short	0x0100
        /*02d2*/ 	.byte	0x04
	.zero		1


	//   ....[29]....
        /*02d4*/ 	.word	0x00000d10
        /*02d8*/ 	.word	0x000000ff
        /*02dc*/ 	.word	0x000000e8
        /*02e0*/ 	.short	0x0100
        /*02e2*/ 	.byte	0x04
	.zero		1


	//   ....[30]....
        /*02e4*/ 	.word	0x00000e10
        /*02e8*/ 	.word	0x000000ff
        /*02ec*/ 	.word	0x000000f0
        /*02f0*/ 	.short	0x0100
        /*02f2*/ 	.byte	0x06
	.zero		1


	//   ....[31]....
        /*02f4*/ 	.word	0x00001a10
        /*02f8*/ 	.word	0x00000003
        /*02fc*/ 	.word	0x000000e0
        /*0300*/ 	.short	0x010a
        /*0302*/ 	.byte	0xff
	.zero		1


	//   ....[32]....
        /*0304*/ 	.word	0x00001a40
        /*0308*/ 	.word	0x00000003
        /*030c*/ 	.word	0x000000d0
        /*0310*/ 	.short	0x0101
        /*0312*/ 	.byte	0xff
	.zero		1


	//   ....[33]....
        /*0314*/ 	.word	0x00001b00
        /*0318*/ 	.word	0x000000ff
        /*031c*/ 	.word	0x00000018
        /*0320*/ 	.short	0x010a
        /*0322*/ 	.byte	0x04
	.zero		1


	//   ....[34]....
        /*0324*/ 	.word	0x00001bd0
        /*0328*/ 	.word	0x000000ff
        /*032c*/ 	.word	0x00000018
        /*0330*/ 	.short	0x010a
        /*0332*/ 	.byte	0x21
	.zero		1


	//   ....[35]....
        /*0334*/ 	.word	0x00001d80
        /*0338*/ 	.word	0x000000ff
        /*033c*/ 	.word	0x00000018
        /*0340*/ 	.short	0x010a
        /*0342*/ 	.byte	0x05
	.zero		1


	//   ....[36]....
        /*0344*/ 	.word	0x00001f60
        /*0348*/ 	.word	0x000000ff
        /*034c*/ 	.word	0x00000068
        /*0350*/ 	.short	0x0101
        /*0352*/ 	.byte	0x0e
	.zero		1


	//   ....[37]....
        /*0354*/ 	.word	0x00001f80
        /*0358*/ 	.word	0x000000ff
        /*035c*/ 	.word	0x00000018
        /*0360*/ 	.short	0x010a
        /*0362*/ 	.byte	0x04
	.zero		1


	//   ....[38]....
        /*0364*/ 	.word	0x00002000
        /*0368*/ 	.word	0x000000ff
        /*036c*/ 	.word	0x00000018
        /*0370*/ 	.short	0x010a
        /*0372*/ 	.byte	0x07
	.zero		1


	//   ....[39]....
        /*0374*/ 	.word	0x00002140
        /*0378*/ 	.word	0x000000ff
        /*037c*/ 	.word	0x00000018
        /*0380*/ 	.short	0x010a
        /*0382*/ 	.byte	0x04
	.zero		1


	//   ....[40]....
        /*0384*/ 	.word	0x000023f0
        /*0388*/ 	.word	0x00000003
        /*038c*/ 	.word	0x00000070
        /*0390*/ 	.short	0x010a
        /*0392*/ 	.byte	0xff
	.zero		1


	//   ....[41]....
        /*0394*/ 	.word	0x00002540
        /*0398*/ 	.word	0x00000000
        /*039c*/ 	.word	0x00000000
        /*03a0*/ 	.short	0x0101
        /*03a2*/ 	.byte	0xff
	.zero		1


	//   ....[42]....
        /*03a4*/ 	.word	0x00002b00
        /*03a8*/ 	.word	0x000000ff
        /*03ac*/ 	.word	0x00000000
        /*03b0*/ 	.short	0x010a
        /*03b2*/ 	.byte	0x04
	.zero		1


	//   ....[43]....
        /*03b4*/ 	.word	0x00002b90
        /*03b8*/ 	.word	0x000000ff
        /*03bc*/ 	.word	0x00000000
        /*03c0*/ 	.short	0x010a
        /*03c2*/ 	.byte	0x05
	.zero		1


	//   ....[44]....
        /*03c4*/ 	.word	0x00002c30
        /*03c8*/ 	.word	0x00000000
        /*03cc*/ 	.word	0x00000000
        /*03d0*/ 	.short	0x010a
        /*03d2*/ 	.byte	0xff
	.zero		1


	//   ....[45]....
        /*03d4*/ 	.word	0x00002d50
        /*03d8*/ 	.word	0x00000000
        /*03dc*/ 	.word	0x000000d0
        /*03e0*/ 	.short	0x010a
        /*03e2*/ 	.byte	0xff
	.zero		1


	//   ....[46]....
        /*03e4*/ 	.word	0x00002dc0
        /*03e8*/ 	.word	0x00000004
        /*03ec*/ 	.word	0x00000000
        /*03f0*/ 	.short	0x0101
        /*03f2*/ 	.byte	0xff
	.zero		1


	//   ....[47]....
        /*03f4*/ 	.word	0x00002de0
        /*03f8*/ 	.word	0x000000ff
        /*03fc*/ 	.word	0x00000080
        /*0400*/ 	.short	0x010a
        /*0402*/ 	.byte	0x04
	.zero		1


	//   ....[48]....
        /*0404*/ 	.word	0x00002f00
        /*0408*/ 	.word	0x00000000
        /*040c*/ 	.word	0x00000070
        /*0410*/ 	.short	0x010a
        /*0412*/ 	.byte	0xff
	.zero		1


	//   ....[49]....
        /*0414*/ 	.word	0x00003000
        /*0418*/ 	.word	0x00000000
        /*041c*/ 	.word	0x00000000
        /*0420*/ 	.short	0x0101
        /*0422*/ 	.byte	0xff
	.zero		1


	//   ....[50]....
        /*0424*/ 	.word	0x00003090
        /*0428*/ 	.word	0x000000ff
        /*042c*/ 	.word	0x00000080
        /*0430*/ 	.short	0x0106
        /*0432*/ 	.byte	0x04
	.zero		1


	//   ....[51]....
        /*0434*/ 	.word	0x000030b0
        /*0438*/ 	.word	0x000000ff
        /*043c*/ 	.word	0x00000080
        /*0440*/ 	.short	0x010a
        /*0442*/ 	.byte	0x04
	.zero		1


	//   ....[52]....
        /*0444*/ 	.word	0x00003140
        /*0448*/ 	.word	0x000000ff
        /*044c*/ 	.word	0x00000080
        /*0450*/ 	.short	0x0106
        /*0452*/ 	.byte	0x07
	.zero		1


	//   ....[53]....
        /*0454*/ 	.word	0x00003180
        /*0458*/ 	.word	0x00000000
        /*045c*/ 	.word	0x00000080
        /*0460*/ 	.short	0x010a
        /*0462*/ 	.byte	0xff
	.zero		1


	//   ....[54]....
        /*0464*/ 	.word	0x000033c0
        /*0468*/ 	.word	0x000000ff
        /*046c*/ 	.word	0x00000008
        /*0470*/ 	.short	0x010a
        /*0472*/ 	.byte	0x05
	.zero		1


	//   ....[55]....
        /*0474*/ 	.word	0x000033e0
        /*0478*/ 	.word	0x000000ff
        /*047c*/ 	.word	0x00000008
        /*0480*/ 	.short	0x010a
        /*0482*/ 	.byte	0x05
	.zero		1


	//   ....[56]....
        /*0484*/ 	.word	0x00003570
        /*0488*/ 	.word	0x000000ff
        /*048c*/ 	.word	0x00000008
        /*0490*/ 	.short	0x010a
        /*0492*/ 	.byte	0x05
	.zero		1


	//   ....[57]....
        /*0494*/ 	.word	0x00003590
        /*0498*/ 	.word	0x000000ff
        /*049c*/ 	.word	0x00000008
        /*04a0*/ 	.short	0x010a
        /*04a2*/ 	.byte	0x05
	.zero		1


	//   ....[58]....
        /*04a4*/ 	.word	0x00003650
        /*04a8*/ 	.word	0x000000ff
        /*04ac*/ 	.word	0x00000000
        /*04b0*/ 	.short	0x0101
        /*04b2*/ 	.byte	0x04
	.zero		1


	//   ....[59]....
        /*04b4*/ 	.word	0x00003a10
        /*04b8*/ 	.word	0x00000000
        /*04bc*/ 	.word	0x00000070
        /*04c0*/ 	.short	0x010a
        /*04c2*/ 	.byte	0xff
	.zero		1


	//   ....[60]....
        /*04c4*/ 	.word	0x00003ad0
        /*04c8*/ 	.word	0x00000000
        /*04cc*/ 	.word	0x00000000
        /*04d0*/ 	.short	0x0101
        /*04d2*/ 	.byte	0xff
	.zero		1


	//   ....[61]....
        /*04d4*/ 	.word	0x00003b90
        /*04d8*/ 	.word	0x000000ff
        /*04dc*/ 	.word	0x00000000
        /*04e0*/ 	.short	0x010a
        /*04e2*/ 	.byte	0x04
	.zero		1


	//   ....[62]....
        /*04e4*/ 	.word	0x00003ba0
        /*04e8*/ 	.word	0x000000ff
        /*04ec*/ 	.word	0x000000b0
        /*04f0*/ 	.short	0x010a
        /*04f2*/ 	.byte	0x2e
	.zero		1


	//   ....[63]....
        /*04f4*/ 	.word	0x00003c50
        /*04f8*/ 	.word	0x000000ff
        /*04fc*/ 	.word	0x00000000
        /*0500*/ 	.short	0x010a
        /*0502*/ 	.byte	0x07
	.zero		1


	//   ....[64]....
        /*0504*/ 	.word	0x00003d80
        /*0508*/ 	.word	0x000000ff
        /*050c*/ 	.word	0x00000000
        /*0510*/ 	.short	0x010a
        /*0512*/ 	.byte	0x04
	.zero		1


	//   ....[65]....
        /*0514*/ 	.word	0x000041c0
        /*0518*/ 	.word	0x000000ff
        /*051c*/ 	.word	0x00000000
        /*0520*/ 	.short	0x010a
        /*0522*/ 	.byte	0x04
	.zero		1


	//   ....[66]....
        /*0524*/ 	.word	0x00004250
        /*0528*/ 	.word	0x000000ff
        /*052c*/ 	.word	0x00000000
        /*0530*/ 	.short	0x010a
        /*0532*/ 	.byte	0x05
	.zero		1


	//   ....[67]....
        /*0534*/ 	.word	0x000042e0
        /*0538*/ 	.word	0x000000ff
        /*053c*/ 	.word	0x00000000
        /*0540*/ 	.short	0x010a
        /*0542*/ 	.byte	0x05
	.zero		1


	//   ....[68]....
        /*0544*/ 	.word	0x00004380
        /*0548*/ 	.word	0x00000000
        /*054c*/ 	.word	0x00000000
        /*0550*/ 	.short	0x010a
        /*0552*/ 	.byte	0xff
	.zero		1


	//   ....[69]....
        /*0554*/ 	.word	0x000043c0
        /*0558*/ 	.word	0x00000000
        /*055c*/ 	.word	0x00000000
        /*0560*/ 	.short	0x010a
        /*0562*/ 	.byte	0xff
	.zero		1


	//   ....[70]....
        /*0564*/ 	.word	0x00004430
        /*0568*/ 	.word	0x000000ff
        /*056c*/ 	.word	0x00000000
        /*0570*/ 	.short	0x0101
        /*0572*/ 	.byte	0x04
	.zero		1


	//   ....[71]....
        /*0574*/ 	.word	0x00004470
        /*0578*/ 	.word	0x000000ff
        /*057c*/ 	.word	0x000000f0
        /*0580*/ 	.short	0x010a
        /*0582*/ 	.byte	0x29
	.zero		1


	//   ....[72]....
        /*0584*/ 	.word	0x000044c0
        /*0588*/ 	.word	0x000000ff
        /*058c*/ 	.word	0x00000000
        /*0590*/ 	.short	0x0101
        /*0592*/ 	.byte	0x04
	.zero		1


	//   ....[73]....
        /*0594*/ 	.word	0x00004920
        /*0598*/ 	.word	0x0000000c
        /*059c*/ 	.word	0x00000070
        /*05a0*/ 	.short	0x010a
        /*05a2*/ 	.byte	0xff
	.zero		1


	//   ....[74]....
        /*05a4*/ 	.word	0x00004a90
        /*05a8*/ 	.word	0x00000000
        /*05ac*/ 	.word	0x00000000
        /*05b0*/ 	.short	0x0101
        /*05b2*/ 	.byte	0xff
	.zero		1


	//   ....[75]....
        /*05b4*/ 	.word	0x00004f10
        /*05b8*/ 	.word	0x000000ff
        /*05bc*/ 	.word	0x00000068
        /*05c0*/ 	.short	0x010a
        /*05c2*/ 	.byte	0x1d
	.zero		1


	//   ....[76]....
        /*05c4*/ 	.word	0x000050d0
        /*05c8*/ 	.word	0x000000ff
        /*05cc*/ 	.word	0x00000048
        /*05d0*/ 	.short	0x010a
        /*05d2*/ 	.byte	0x04
	.zero		1


	//   ....[77]....
        /*05d4*/ 	.word	0x00005310
        /*05d8*/ 	.word	0x000000ff
        /*05dc*/ 	.word	0x00000030
        /*05e0*/ 	.short	0x010b
        /*05e2*/ 	.byte	0x04
	.zero		1


	//   ....[78]....
        /*05e4*/ 	.word	0x00005320
        /*05e8*/ 	.word	0x000000ff
        /*05ec*/ 	.word	0x00000000
        /*05f0*/ 	.short	0x0101
        /*05f2*/ 	.byte	0x10
	.zero		1


	//   ....[79]....
        /*05f4*/ 	.word	0x00005330
        /*05f8*/ 	.word	0x000000ff
        /*05fc*/ 	.word	0x00000048
        /*0600*/ 	.short	0x010a
        /*0602*/ 	.byte	0x05
	.zero		1


	//   ....[80]....
        /*0604*/ 	.word	0x00005580
        /*0608*/ 	.word	0x000000ff
        /*060c*/ 	.word	0x00000030
        /*0610*/ 	.short	0x010b
        /*0612*/ 	.byte	0x05
	.zero		1


	//   ....[81]....
        /*0614*/ 	.word	0x00005590
        /*0618*/ 	.word	0x000000ff
        /*061c*/ 	.word	0x00000000
        /*0620*/ 	.short	0x0101
        /*0622*/ 	.byte	0x04
	.zero		1


	//   ....[82]....
        /*0624*/ 	.word	0x00005650
        /*0628*/ 	.word	0x000000ff
        /*062c*/ 	.word	0x00000000
        /*0630*/ 	.short	0x010a
        /*0632*/ 	.byte	0x04
	.zero		1


	//   ....[83]....
        /*0634*/ 	.word	0x000056e0
        /*0638*/ 	.word	0x000000ff
        /*063c*/ 	.word	0x00000000
        /*0640*/ 	.short	0x010a
        /*0642*/ 	.byte	0x05
	.zero		1


	//   ....[84]....
        /*0644*/ 	.word	0x00005780
        /*0648*/ 	.word	0x00000000
        /*064c*/ 	.word	0x00000000
        /*0650*/ 	.short	0x010a
        /*0652*/ 	.byte	0xff
	.zero		1


	//   ....[85]....
        /*0654*/ 	.word	0x00005b20
        /*0658*/ 	.word	0x00000003
        /*065c*/ 	.word	0x00000070
        /*0660*/ 	.short	0x010a
        /*0662*/ 	.byte	0xff
	.zero		1


	//   ....[86]....
        /*0664*/ 	.word	0x00005ca0
        /*0668*/ 	.word	0x00000000
        /*066c*/ 	.word	0x00000000
        /*0670*/ 	.short	0x0101
        /*0672*/ 	.byte	0xff
	.zero		1


	//   ....[87]....
        /*0674*/ 	.word	0x00006870
        /*0678*/ 	.word	0x00000000
        /*067c*/ 	.word	0x00000030
        /*0680*/ 	.short	0x010a
        /*0682*/ 	.byte	0xff
	.zero		1


	//   ....[88]....
        /*0684*/ 	.word	0x000068e0
        /*0688*/ 	.word	0x0000004a
        /*068c*/ 	.word	0x00000090
        /*0690*/ 	.short	0x010a
        /*0692*/ 	.byte	0xff
	.zero		1


	//   ....[89]....
        /*0694*/ 	.word	0x000069d0
        /*0698*/ 	.word	0x00000000
        /*069c*/ 	.word	0x00000030
        /*06a0*/ 	.short	0x010a
        /*06a2*/ 	.byte	0xff
	.zero		1


	//   ....[90]....
        /*06a4*/ 	.word	0x00006b00
        /*06a8*/ 	.word	0x0000004a
        /*06ac*/ 	.word	0x00000090
        /*06b0*/ 	.short	0x010a
        /*06b2*/ 	.byte	0xff
	.zero		1


	//   ....[91]....
        /*06b4*/ 	.word	0x00007380
        /*06b8*/ 	.word	0x00000000
        /*06bc*/ 	.word	0x00000000
        /*06c0*/ 	.short	0x0101
        /*06c2*/ 	.byte	0xff
	.zero		1


	//   ....[92]....
        /*06c4*/ 	.word	0x00007390
        /*06c8*/ 	.word	0x00000002
        /*06cc*/ 	.word	0x00000030
        /*06d0*/ 	.short	0x010a
        /*06d2*/ 	.byte	0xff
	.zero		1


	//   ....[93]....
        /*06d4*/ 	.word	0x00007460
        /*06d8*/ 	.word	0x00000002
        /*06dc*/ 	.word	0x00000030
        /*06e0*/ 	.short	0x010a
        /*06e2*/ 	.byte	0xff
	.zero		1


	//   ....[94]....
        /*06e4*/ 	.word	0x000077c0
        /*06e8*/ 	.word	0x0000004d
        /*06ec*/ 	.word	0x00000000
        /*06f0*/ 	.short	0x0101
        /*06f2*/ 	.byte	0xff
	.zero		1


	//   ....[95]....
        /*06f4*/ 	.word	0x00007e60
        /*06f8*/ 	.word	0x00000002
        /*06fc*/ 	.word	0x00000000
        /*0700*/ 	.short	0x0101
        /*0702*/ 	.byte	0xff
	.zero		1


	//   ....[96]....
        /*0704*/ 	.word	0x00008100
        /*0708*/ 	.word	0x000000ff
        /*070c*/ 	.word	0x00000000
        /*0710*/ 	.short	0x0101
        /*0712*/ 	.byte	0x04
	.zero		1


	//   ....[97]....
        /*0714*/ 	.word	0x00008120
        /*0718*/ 	.word	0x00000003
        /*071c*/ 	.word	0x000000e0
        /*0720*/ 	.short	0x010a
        /*0722*/ 	.byte	0xff
	.zero		1


	//   ....[98]....
        /*0724*/ 	.word	0x00008180
        /*0728*/ 	.word	0x00000000
        /*072c*/ 	.word	0x00000018
        /*0730*/ 	.short	0x010a
        /*0732*/ 	.byte	0xff
	.zero		1


	//   ....[99]....
        /*0734*/ 	.word	0x000081e0
        /*0738*/ 	.word	0x00000000
        /*073c*/ 	.word	0x00000018
        /*0740*/ 	.short	0x010a
        /*0742*/ 	.byte	0xff
	.zero		1


	//   ....[100]....
        /*0744*/ 	.word	0x00008230
        /*0748*/ 	.word	0x00000003
        /*074c*/ 	.word	0x00000070
        /*0750*/ 	.short	0x010a
        /*0752*/ 	.byte	0xff
	.zero		1


	//   ....[101]....
        /*0754*/ 	.word	0x00008290
        /*0758*/ 	.word	0x00000000
        /*075c*/ 	.word	0x00000000
        /*0760*/ 	.short	0x010a
        /*0762*/ 	.byte	0xff
	.zero		1


	//   ....[102]....
        /*0764*/ 	.word	0x000082f0
        /*0768*/ 	.word	0x00000000
        /*076c*/ 	.word	0x00000000
        /*0770*/ 	.short	0x010a
        /*0772*/ 	.byte	0xff
	.zero		1


	//   ....[103]....
        /*0774*/ 	.word	0x00008340
        /*0778*/ 	.word	0x00000000
        /*077c*/ 	.word	0x000000d0
        /*0780*/ 	.short	0x010a
        /*0782*/ 	.byte	0xff
	.zero		1


	//   ....[104]....
        /*0784*/ 	.word	0x000083a0
        /*0788*/ 	.word	0x00000000
        /*078c*/ 	.word	0x00000080
        /*0790*/ 	.short	0x010a
        /*0792*/ 	.byte	0xff
	.zero		1


	//   ....[105]....
        /*0794*/ 	.word	0x000083f0
        /*0798*/ 	.word	0x00000000
        /*079c*/ 	.word	0x00000070
        /*07a0*/ 	.short	0x010a
        /*07a2*/ 	.byte	0xff
	.zero		1


	//   ....[106]....
        /*07a4*/ 	.word	0x00008450
        /*07a8*/ 	.word	0x00000000
        /*07ac*/ 	.word	0x00000080
        /*07b0*/ 	.short	0x010a
        /*07b2*/ 	.byte	0xff
	.zero		1


	//   ....[107]....
        /*07b4*/ 	.word	0x000084b0
        /*07b8*/ 	.word	0x00000005
        /*07bc*/ 	.word	0x00000008
        /*07c0*/ 	.short	0x010a
        /*07c2*/ 	.byte	0xff
	.zero		1


	//   ....[108]....
        /*07c4*/ 	.word	0x000085a0
        /*07c8*/ 	.word	0x00000003
        /*07cc*/ 	.word	0x00000008
        /*07d0*/ 	.short	0x010a
        /*07d2*/ 	.byte	0xff
	.zero		1


	//   ....[109]....
        /*07d4*/ 	.word	0x000085f0
        /*07d8*/ 	.word	0x00000000
        /*07dc*/ 	.word	0x00000070
        /*07e0*/ 	.short	0x010a
        /*07e2*/ 	.byte	0xff
	.zero		1


	//   ....[110]....
        /*07e4*/ 	.word	0x00008650
        /*07e8*/ 	.word	0x00000000
        /*07ec*/ 	.word	0x000000b0
        /*07f0*/ 	.short	0x010a
        /*07f2*/ 	.byte	0xff
	.zero		1


	//   ....[111]....
        /*07f4*/ 	.word	0x000086b0
        /*07f8*/ 	.word	0x00000000
        /*07fc*/ 	.word	0x00000000
        /*0800*/ 	.short	0x010a
        /*0802*/ 	.byte	0xff
	.zero		1


	//   ....[112]....
        /*0804*/ 	.word	0x00008710
        /*0808*/ 	.word	0x00000000
        /*080c*/ 	.word	0x00000000
        /*0810*/ 	.short	0x010a
        /*0812*/ 	.byte	0xff
	.zero		1


	//   ....[113]....
        /*0814*/ 	.word	0x00008770
        /*0818*/ 	.word	0x00000000
        /*081c*/ 	.word	0x00000000
        /*0820*/ 	.short	0x010a
        /*0822*/ 	.byte	0xff
	.zero		1


	//   ....[114]....
        /*0824*/ 	.word	0x000087d0
        /*0828*/ 	.word	0x00000000
        /*082c*/ 	.word	0x00000000
        /*0830*/ 	.short	0x010a
        /*0832*/ 	.byte	0xff
	.zero		1


	//   ....[115]....
        /*0834*/ 	.word	0x00008830
        /*0838*/ 	.word	0x00000000
        /*083c*/ 	.word	0x000000f0
        /*0840*/ 	.short	0x010a
        /*0842*/ 	.byte	0xff
	.zero		1


	//   ....[116]....
        /*0844*/ 	.word	0x00008880
        /*0848*/ 	.word	0x0000000c
        /*084c*/ 	.word	0x00000070
        /*0850*/ 	.short	0x010a
        /*0852*/ 	.byte	0xff
	.zero		1


	//   ....[117]....
        /*0854*/ 	.word	0x000088e0
        /*0858*/ 	.word	0x00000000
        /*085c*/ 	.word	0x00000068
        /*0860*/ 	.short	0x010a
        /*0862*/ 	.byte	0xff
	.zero		1


	//   ....[118]....
        /*0864*/ 	.word	0x00008940
        /*0868*/ 	.word	0x00000000
        /*086c*/ 	.word	0x00000048
        /*0870*/ 	.short	0x010a
        /*0872*/ 	.byte	0xff
	.zero		1


	//   ....[119]....
        /*0874*/ 	.word	0x000089a0
        /*0878*/ 	.word	0x00000009
        /*087c*/ 	.word	0x00000048
        /*0880*/ 	.short	0x010a
        /*0882*/ 	.byte	0xff
	.zero		1


	//   ....[120]....
        /*0884*/ 	.word	0x00008a00
        /*0888*/ 	.word	0x00000000
        /*088c*/ 	.word	0x00000000
        /*0890*/ 	.short	0x010a
        /*0892*/ 	.byte	0xff
	.zero		1


	//   ....[121]....
        /*0894*/ 	.word	0x00008a60
        /*0898*/ 	.word	0x00000000
        /*089c*/ 	.word	0x00000000
        /*08a0*/ 	.short	0x010a
        /*08a2*/ 	.byte	0xff
	.zero		1


	//   ....[122]....
        /*08a4*/ 	.word	0x00008ab0
        /*08a8*/ 	.word	0x00000003
        /*08ac*/ 	.word	0x00000070
        /*08b0*/ 	.short	0x010a
        /*08b2*/ 	.byte	0xff
	.zero		1


	//   ....[123]....
        /*08b4*/ 	.word	0x00008b00
        /*08b8*/ 	.word	0x00000000
        /*08bc*/ 	.word	0x00000030
        /*08c0*/ 	.short	0x010a
        /*08c2*/ 	.byte	0xff
	.zero		1


	//   ....[124]....
        /*08c4*/ 	.word	0x00008b50
        /*08c8*/ 	.word	0x0000004a
        /*08cc*/ 	.word	0x00000090
        /*08d0*/ 	.short	0x010a
        /*08d2*/ 	.byte	0xff
	.zero		1


	//   ....[125]....
        /*08d4*/ 	.word	0x00008ba0
        /*08d8*/ 	.word	0x00000002
        /*08dc*/ 	.word	0x00000030
        /*08e0*/ 	.short	0x010a
        /*08e2*/ 	.byte	0xff
	.zero		1


	//----- nvinfo : EIATTR_NUM_MBARRIERS
	.align		4
.L_47:
        /*08e4*/ 	.byte	0x03, 0x38
        /*08e6*/ 	.short	0x001f


	//----- nvinfo : EIATTR_EXIT_INSTR_OFFSETS
	.align		4
        /*08e8*/ 	.byte	0x04, 0x1c
        /*08ea*/ 	.short	(.L_49 - .L_48)


	//   ....[0]....
.L_48:
        /*08ec*/ 	.word	0x00002c60


	//   ....[1]....
        /*08f0*/ 	.word	0x00003150


	//   ....[2]....
        /*08f4*/ 	.word	0x000031b0


	//   ....[3]....
        /*08f8*/ 	.word	0x000046f0


	//   ....[4]....
        /*08fc*/ 	.word	0x000057b0


	//   ....[5]....
        /*0900*/ 	.word	0x000057f0


	//   ....[6]....
        /*0904*/ 	.word	0x00007ff0


	//   ....[7]....
        /*0908*/ 	.word	0x00008070


	//   ....[8]....
        /*090c*/ 	.word	0x000080a0


	//   ....[9]....
        /*0910*/ 	.word	0x00008110


	//----- nvinfo : EIATTR_MAX_THREADS
	.align		4
.L_49:
        /*0914*/ 	.byte	0x04, 0x05
        /*0916*/ 	.short	(.L_51 - .L_50)
.L_50:
        /*0918*/ 	.word	0x00000100
        /*091c*/ 	.word	0x00000001
        /*0920*/ 	.word	0x00000001


	//----- nvinfo : EIATTR_CRS_STACK_SIZE
	.align		4
.L_51:
        /*0924*/ 	.byte	0x04, 0x1e
        /*0926*/ 	.short	(.L_53 - .L_52)
.L_52:
        /*0928*/ 	.word	0x00000000


	//----- nvinfo : EIATTR_CBANK_PARAM_SIZE
	.align		4
.L_53:
        /*092c*/ 	.byte	0x03, 0x19
        /*092e*/ 	.short	0x0800


	//----- nvinfo : EIATTR_PARAM_CBANK
	.align		4
        /*0930*/ 	.byte	0x04, 0x0a
        /*0932*/ 	.short	(.L_55 - .L_54)
	.align		4
.L_54:
        /*0934*/ 	.word	index@(.nv.constant0._ZN7cutlass13device_kernelINS_4gemm6kernel13GemmUniversalIN4cute5tupleIJiiiiEEENS1_10collective13CollectiveMmaINS1_35MainloopSm100TmaUmmaWarpSpecializedILi3ELi2ELi4ENS5_IJNS4_1CILi2EEESB_NSA_ILi1EEEEEEEENS5_IJNSA_ILi128EEENSA_ILi64EEESG_EEENS_10tfloat32_tENS5_IJlSC_lEEESI_SJ_NS4_8TiledMMAINS4_8MMA_AtomIJNS4_23SM100_MMA_TF32_2x1SM_SSISI_SI_fLi128ELi64ELNS4_4UMMA5MajorE0ELSO_0ELNSN_7ScaleInE0ELSP_0EEEEEENS4_6LayoutINS5_IJSC_SC_SC_EEENS5_IJNSA_ILi0EEESU_SU_EEEEENS5_IJNS4_10UnderscoreESX_SX_EEEEENS4_28SM100_TMA_2SM_LOAD_MULTICASTENS4_14ComposedLayoutINS4_7SwizzleILi3ELi4ELi3EEENS4_18smem_ptr_flag_bitsILi32EEENSS_INS5_IJNSA_ILi8EEENSA_ILi32EEEEEENS5_IJS17_SC_EEEEEEEvNS4_8identityENS4_18SM100_TMA_2SM_LOADES1B_vS1C_EENS_8epilogue10collective18CollectiveEpilogueINS1F_23Sm100TmaWarpSpecializedILi3ELi2ELi16ELb1ELb0EEEJNS5_IJSG_SG_SG_EEENS5_IJNSS_ISG_SC_EENSS_INS5_IJNSA_ILi16EEESB_EEENS5_IJSC_S17_EEEEEEEESI_SJ_SI_SJ_NS1F_6fusion15FusionCallbacksIS1J_NS1R_17LinearCombinationISI_fSI_fLNS_15FloatRoundStyleE2EEES1K_S1Q_JEEENS4_5SM1004TMEM4LOAD26SM100_TMEM_LOAD_32dp32b16xENS4_13SM90_TMA_LOADENS11_INS12_ILi2ELi4ELi3EEES15_NSS_INS5_IJS16_S1M_EEENS5_IJS1M_SC_EEEEEEENS4_39AutoVectorizingCopyWithAssumedAlignmentILi128EEENS4_14SM90_TMA_STOREES26_S28_S28_EEEvvEEEEvNT_6ParamsE)
        /*0938*/ 	.short	0x0380
        /*093a*/ 	.short	0x0800


	//----- nvinfo : EIATTR_SW_WAR
	.align		4
.L_55:
        /*093c*/ 	.byte	0x04, 0x36
        /*093e*/ 	.short	(.L_57 - .L_56)
.L_56:
        /*0940*/ 	.word	0x00000008
.L_57:


//--------------------- .nv.callgraph             --------------------------
	.section	.nv.callgraph,"",@"SHT_CUDA_CALLGRAPH"
	.align	4
	.sectionentsize	8
	.align		4
        /*0000*/ 	.word	0x00000000
	.align		4
        /*0004*/ 	.word	0xffffffff
	.align		4
        /*0008*/ 	.word	index@(_ZN7cutlass13device_kernelINS_4gemm6kernel13GemmUniversalIN4cute5tupleIJiiiiEEENS1_10collective13CollectiveMmaINS1_35MainloopSm100TmaUmmaWarpSpecializedILi3ELi2ELi4ENS5_IJNS4_1CILi2EEESB_NSA_ILi1EEEEEEEENS5_IJNSA_ILi128EEENSA_ILi64EEESG_EEENS_10tfloat32_tENS5_IJlSC_lEEESI_SJ_NS4_8TiledMMAINS4_8MMA_AtomIJNS4_23SM100_MMA_TF32_2x1SM_SSISI_SI_fLi128ELi64ELNS4_4UMMA5MajorE0ELSO_0ELNSN_7ScaleInE0ELSP_0EEEEEENS4_6LayoutINS5_IJSC_SC_SC_EEENS5_IJNSA_ILi0EEESU_SU_EEEEENS5_IJNS4_10UnderscoreESX_SX_EEEEENS4_28SM100_TMA_2SM_LOAD_MULTICASTENS4_14ComposedLayoutINS4_7SwizzleILi3ELi4ELi3EEENS4_18smem_ptr_flag_bitsILi32EEENSS_INS5_IJNSA_ILi8EEENSA_ILi32EEEEEENS5_IJS17_SC_EEEEEEEvNS4_8identityENS4_18SM100_TMA_2SM_LOADES1B_vS1C_EENS_8epilogue10collective18CollectiveEpilogueINS1F_23Sm100TmaWarpSpecializedILi3ELi2ELi16ELb1ELb0EEEJNS5_IJSG_SG_SG_EEENS5_IJNSS_ISG_SC_EENSS_INS5_IJNSA_ILi16EEESB_EEENS5_IJSC_S17_EEEEEEEESI_SJ_SI_SJ_NS1F_6fusion15FusionCallbacksIS1J_NS1R_17LinearCombinationISI_fSI_fLNS_15FloatRoundStyleE2EEES1K_S1Q_JEEENS4_5SM1004TMEM4LOAD26SM100_TMEM_LOAD_32dp32b16xENS4_13SM90_TMA_LOADENS11_INS12_ILi2ELi4ELi3EEES15_NSS_INS5_IJS16_S1M_EEENS5_IJS1M_SC_EEEEEEENS4_39AutoVectorizingCopyWithAssumedAlignmentILi128EEENS4_14SM90_TMA_STOREES26_S28_S28_EEEvvEEEEvNT_6ParamsE)
	.align		4
        /*000c*/ 	.word	index@(__assertfail)
	.align		4
        /*0010*/ 	.word	0x00000000
	.align		4
        /*0014*/ 	.word	0xfffffffe
	.align		4
        /*0018*/ 	.word	0x00000000
	.align		4
        /*001c*/ 	.word	0xfffffffd
	.align		4
        /*0020*/ 	.word	0x00000000
	.align		4
        /*0024*/ 	.word	0xfffffffc


//--------------------- .nv.constant4             --------------------------
	.section	.nv.constant4,"a",@progbits
	.align	8
	.align		8
.nv.constant4:
        /*0000*/ 	.dword	__assertfail
	.align		8
        /*0008*/ 	.dword	__unnamed_1
	.align		8
        /*0010*/ 	.dword	__unnamed_2
	.align		8
        /*0018*/ 	.dword	_ZN40_INTERNAL_bcad8a8e_4_k_cu_b00ddcd9_103344cuda3std3__45__cpo5beginE
	.align		8
        /*0020*/ 	.dword	_ZN40_INTERNAL_bcad8a8e_4_k_cu_b00ddcd9_103344cuda3std3__45__cpo3endE
	.align		8
        /*0028*/ 	.dword	_ZN40_INTERNAL_bcad8a8e_4_k_cu_b00ddcd9_103344cuda3std3__45__cpo6cbeginE
	.align		8
        /*0030*/ 	.dword	_ZN40_INTERNAL_bcad8a8e_4_k_cu_b00ddcd9_103344cuda3std3__45__cpo4cendE
	.align		8
        /*0038*/ 	.dword	_ZN40_INTERNAL_bcad8a8e_4_k_cu_b00ddcd9_103344cuda3std3__442_GLOBAL__N__bcad8a8e_4_k_cu_b00ddcd9_103346ignoreE
	.align		8
        /*0040*/ 	.dword	_ZN40_INTERNAL_bcad8a8e_4_k_cu_b00ddcd9_103344cuda3std3__419piecewise_constructE
	.align		8
        /*0048*/ 	.dword	_ZN40_INTERNAL_bcad8a8e_4_k_cu_b00ddcd9_103344cuda3std3__48in_placeE
	.align		8
        /*0050*/ 	.dword	_ZN40_INTERNAL_bcad8a8e_4_k_cu_b00ddcd9_103344cuda3std6ranges3__45__cpo4swapE
	.align		8
        /*0058*/ 	.dword	_ZN40_INTERNAL_bcad8a8e_4_k_cu_b00ddcd9_103344cuda3std6ranges3__45__cpo9iter_moveE
	.align		8
        /*0060*/ 	.dword	_ZN40_INTERNAL_bcad8a8e_4_k_cu_b00ddcd9_103344cute7productE
	.align		8
        /*0068*/ 	.dword	_ZN40_INTERNAL_bcad8a8e_4_k_cu_b00ddcd9_103344cute1_E
	.align		8
        /*0070*/ 	.dword	$str$25
	.align		8
        /*0078*/ 	.dword	$str$26
	.align		8
        /*0080*/ 	.dword	$str$27
	.align		8
        /*0088*/ 	.dword	$str$28


//--------------------- .text._ZN7cutlass13device_kernelINS_4gemm6kernel13GemmUniversalIN4cute5tupleIJiiiiEEENS1_10collective13CollectiveMmaINS1_35MainloopSm100TmaUmmaWarpSpecializedILi3ELi2ELi4ENS5_IJNS4_1CILi2EEESB_NSA_ILi1EEEEEEEENS5_IJNSA_ILi128EEENSA_ILi64EEESG_EEENS_10tfloat32_tENS5_IJlSC_lEEESI_SJ_NS4_8TiledMMAINS4_8MMA_AtomIJNS4_23SM100_MMA_TF32_2x1SM_SSISI_SI_fLi128ELi64ELNS4_4UMMA5MajorE0ELSO_0ELNSN_7ScaleInE0ELSP_0EEEEEENS4_6LayoutINS5_IJSC_SC_SC_EEENS5_IJNSA_ILi0EEESU_SU_EEEEENS5_IJNS4_10UnderscoreESX_SX_EEEEENS4_28SM100_TMA_2SM_LOAD_MULTICASTENS4_14ComposedLayoutINS4_7SwizzleILi3ELi4ELi3EEENS4_18smem_ptr_flag_bitsILi32EEENSS_INS5_IJNSA_ILi8EEENSA_ILi32EEEEEENS5_IJS17_SC_EEEEEEEvNS4_8identityENS4_18SM100_TMA_2SM_LOADES1B_vS1C_EENS_8epilogue10collective18CollectiveEpilogueINS1F_23Sm100TmaWarpSpecializedILi3ELi2ELi16ELb1ELb0EEEJNS5_IJSG_SG_SG_EEENS5_IJNSS_ISG_SC_EENSS_INS5_IJNSA_ILi16EEESB_EEENS5_IJSC_S17_EEEEEEEESI_SJ_SI_SJ_NS1F_6fusion15FusionCallbacksIS1J_NS1R_17LinearCombinationISI_fSI_fLNS_15FloatRoundStyleE2EEES1K_S1Q_JEEENS4_5SM1004TMEM4LOAD26SM100_TMEM_LOAD_32dp32b16xENS4_13SM90_TMA_LOADENS11_INS12_ILi2ELi4ELi3EEES15_NSS_INS5_IJS16_S1M_EEENS5_IJS1M_SC_EEEEEEENS4_39AutoVectorizingCopyWithAssumedAlignmentILi128EEENS4_14SM90_TMA_STOREES26_S28_S28_EEEvvEEEEvNT_6ParamsE --------------------------
	.section	.text._ZN7cutlass13device_kernelINS_4gemm6kernel13GemmUniversalIN4cute5tupleIJiiiiEEENS1_10collective13CollectiveMmaINS1_35MainloopSm100TmaUmmaWarpSpecializedILi3ELi2ELi4ENS5_IJNS4_1CILi2EEESB_NSA_ILi1EEEEEEEENS5_IJNSA_ILi128EEENSA_ILi64EEESG_EEENS_10tfloat32_tENS5_IJlSC_lEEESI_SJ_NS4_8TiledMMAINS4_8MMA_AtomIJNS4_23SM100_MMA_TF32_2x1SM_SSISI_SI_fLi128ELi64ELNS4_4UMMA5MajorE0ELSO_0ELNSN_7ScaleInE0ELSP_0EEEEEENS4_6LayoutINS5_IJSC_SC_SC_EEENS5_IJNSA_ILi0EEESU_SU_EEEEENS5_IJNS4_10UnderscoreESX_SX_EEEEENS4_28SM100_TMA_2SM_LOAD_MULTICASTENS4_14ComposedLayoutINS4_7SwizzleILi3ELi4ELi3EEENS4_18smem_ptr_flag_bitsILi32EEENSS_INS5_IJNSA_ILi8EEENSA_ILi32EEEEEENS5_IJS17_SC_EEEEEEEvNS4_8identityENS4_18SM100_TMA_2SM_LOADES1B_vS1C_EENS_8epilogue10collective18CollectiveEpilogueINS1F_23Sm100TmaWarpSpecializedILi3ELi2ELi16ELb1ELb0EEEJNS5_IJSG_SG_SG_EEENS5_IJNSS_ISG_SC_EENSS_INS5_IJNSA_ILi16EEESB_EEENS5_IJSC_S17_EEEEEEEESI_SJ_SI_SJ_NS1F_6fusion15FusionCallbacksIS1J_NS1R_17LinearCombinationISI_fSI_fLNS_15FloatRoundStyleE2EEES1K_S1Q_JEEENS4_5SM1004TMEM4LOAD26SM100_TMEM_LOAD_32dp32b16xENS4_13SM90_TMA_LOADENS11_INS12_ILi2ELi4ELi3EEES15_NSS_INS5_IJS16_S1M_EEENS5_IJS1M_SC_EEEEEEENS4_39AutoVectorizingCopyWithAssumedAlignmentILi128EEENS4_14SM90_TMA_STOREES26_S28_S28_EEEvvEEEEvNT_6ParamsE,"ax",@progbits
	.align	128
.text._ZN7cutlass13device_kernelINS_4gemm6kernel13GemmUniversalIN4cute5tupleIJiiiiEEENS1_10collective13CollectiveMmaINS1_35MainloopSm100TmaUmmaWarpSpecializedILi3ELi2ELi4ENS5_IJNS4_1CILi2EEESB_NSA_ILi1EEEEEEEENS5_IJNSA_ILi128EEENSA_ILi64EEESG_EEENS_10tfloat32_tENS5_IJlSC_lEEESI_SJ_NS4_8TiledMMAINS4_8MMA_AtomIJNS4_23SM100_MMA_TF32_2x1SM_SSISI_SI_fLi128ELi64ELNS4_4UMMA5MajorE0ELSO_0ELNSN_7ScaleInE0ELSP_0EEEEEENS4_6LayoutINS5_IJSC_SC_SC_EEENS5_IJNSA_ILi0EEESU_SU_EEEEENS5_IJNS4_10UnderscoreESX_SX_EEEEENS4_28SM100_TMA_2SM_LOAD_MULTICASTENS4_14ComposedLayoutINS4_7SwizzleILi3ELi4ELi3EEENS4_18smem_ptr_flag_bitsILi32EEENSS_INS5_IJNSA_ILi8EEENSA_ILi32EEEEEENS5_IJS17_SC_EEEEEEEvNS4_8identityENS4_18SM100_TMA_2SM_LOADES1B_vS1C_EENS_8epilogue10collective18CollectiveEpilogueINS1F_23Sm100TmaWarpSpecializedILi3ELi2ELi16ELb1ELb0EEEJNS5_IJSG_SG_SG_EEENS5_IJNSS_ISG_SC_EENSS_INS5_IJNSA_ILi16EEESB_EEENS5_IJSC_S17_EEEEEEEESI_SJ_SI_SJ_NS1F_6fusion15FusionCallbacksIS1J_NS1R_17LinearCombinationISI_fSI_fLNS_15FloatRoundStyleE2EEES1K_S1Q_JEEENS4_5SM1004TMEM4LOAD26SM100_TMEM_LOAD_32dp32b16xENS4_13SM90_TMA_LOADENS11_INS12_ILi2ELi4ELi3EEES15_NSS_INS5_IJS16_S1M_EEENS5_IJS1M_SC_EEEEEEENS4_39AutoVectorizingCopyWithAssumedAlignmentILi128EEENS4_14SM90_TMA_STOREES26_S28_S28_EEEvvEEEEvNT_6ParamsE:
        .type           _ZN7cutlass13device_kernelINS_4gemm6kernel13GemmUniversalIN4cute5tupleIJiiiiEEENS1_10collective13CollectiveMmaINS1_35MainloopSm100TmaUmmaWarpSpecializedILi3ELi2ELi4ENS5_IJNS4_1CILi2EEESB_NSA_ILi1EEEEEEEENS5_IJNSA_ILi128EEENSA_ILi64EEESG_EEENS_10tfloat32_tENS5_IJlSC_lEEESI_SJ_NS4_8TiledMMAINS4_8MMA_AtomIJNS4_23SM100_MMA_TF32_2x1SM_SSISI_SI_fLi128ELi64ELNS4_4UMMA5MajorE0ELSO_0ELNSN_7ScaleInE0ELSP_0EEEEEENS4_6LayoutINS5_IJSC_SC_SC_EEENS5_IJNSA_ILi0EEESU_SU_EEEEENS5_IJNS4_10UnderscoreESX_SX_EEEEENS4_28SM100_TMA_2SM_LOAD_MULTICASTENS4_14ComposedLayoutINS4_7SwizzleILi3ELi4ELi3EEENS4_18smem_ptr_flag_bitsILi32EEENSS_INS5_IJNSA_ILi8EEENSA_ILi32EEEEEENS5_IJS17_SC_EEEEEEEvNS4_8identityENS4_18SM100_TMA_2SM_LOADES1B_vS1C_EENS_8epilogue10collective18CollectiveEpilogueINS1F_23Sm100TmaWarpSpecializedILi3ELi2ELi16ELb1ELb0EEEJNS5_IJSG_SG_SG_EEENS5_IJNSS_ISG_SC_EENSS_INS5_IJNSA_ILi16EEESB_EEENS5_IJSC_S17_EEEEEEEESI_SJ_SI_SJ_NS1F_6fusion15FusionCallbacksIS1J_NS1R_17LinearCombinationISI_fSI_fLNS_15FloatRoundStyleE2EEES1K_S1Q_JEEENS4_5SM1004TMEM4LOAD26SM100_TMEM_LOAD_32dp32b16xENS4_13SM90_TMA_LOADENS11_INS12_ILi2ELi4ELi3EEES15_NSS_INS5_IJS16_S1M_EEENS5_IJS1M_SC_EEEEEEENS4_39AutoVectorizingCopyWithAssumedAlignmentILi128EEENS4_14SM90_TMA_STOREES26_S28_S28_EEEvvEEEEvNT_6ParamsE,@function
        .size           _ZN7cutlass13device_kernelINS_4gemm6kernel13GemmUniversalIN4cute5tupleIJiiiiEEENS1_10collective13CollectiveMmaINS1_35MainloopSm100TmaUmmaWarpSpecializedILi3ELi2ELi4ENS5_IJNS4_1CILi2EEESB_NSA_ILi1EEEEEEEENS5_IJNSA_ILi128EEENSA_ILi64EEESG_EEENS_10tfloat32_tENS5_IJlSC_lEEESI_SJ_NS4_8TiledMMAINS4_8MMA_AtomIJNS4_23SM100_MMA_TF32_2x1SM_SSISI_SI_fLi128ELi64ELNS4_4UMMA5MajorE0ELSO_0ELNSN_7ScaleInE0ELSP_0EEEEEENS4_6LayoutINS5_IJSC_SC_SC_EEENS5_IJNSA_ILi0EEESU_SU_EEEEENS5_IJNS4_10UnderscoreESX_SX_EEEEENS4_28SM100_TMA_2SM_LOAD_MULTICASTENS4_14ComposedLayoutINS4_7SwizzleILi3ELi4ELi3EEENS4_18smem_ptr_flag_bitsILi32EEENSS_INS5_IJNSA_ILi8EEENSA_ILi32EEEEEENS5_IJS17_SC_EEEEEEEvNS4_8identityENS4_18SM100_TMA_2SM_LOADES1B_vS1C_EENS_8epilogue10collective18CollectiveEpilogueINS1F_23Sm100TmaWarpSpecializedILi3ELi2ELi16ELb1ELb0EEEJNS5_IJSG_SG_SG_EEENS5_IJNSS_ISG_SC_EENSS_INS5_IJNSA_ILi16EEESB_EEENS5_IJSC_S17_EEEEEEEESI_SJ_SI_SJ_NS1F_6fusion15FusionCallbacksIS1J_NS1R_17LinearCombinationISI_fSI_fLNS_15FloatRoundStyleE2EEES1K_S1Q_JEEENS4_5SM1004TMEM4LOAD26SM100_TMEM_LOAD_32dp32b16xENS4_13SM90_TMA_LOADENS11_INS12_ILi2ELi4ELi3EEES15_NSS_INS5_IJS16_S1M_EEENS5_IJS1M_SC_EEEEEEENS4_39AutoVectorizingCopyWithAssumedAlignmentILi128EEENS4_14SM90_TMA_STOREES26_S28_S28_EEEvvEEEEvNT_6ParamsE,(.L_x_174 - _ZN7cutlass13device_kernelINS_4gemm6kernel13GemmUniversalIN4cute5tupleIJiiiiEEENS1_10collective13CollectiveMmaINS1_35MainloopSm100TmaUmmaWarpSpecializedILi3ELi2ELi4ENS5_IJNS4_1CILi2EEESB_NSA_ILi1EEEEEEEENS5_IJNSA_ILi128EEENSA_ILi64EEESG_EEENS_10tfloat32_tENS5_IJlSC_lEEESI_SJ_NS4_8TiledMMAINS4_8MMA_AtomIJNS4_23SM100_MMA_TF32_2x1SM_SSISI_SI_fLi128ELi64ELNS4_4UMMA5MajorE0ELSO_0ELNSN_7ScaleInE0ELSP_0EEEEEENS4_6LayoutINS5_IJSC_SC_SC_EEENS5_IJNSA_ILi0EEESU_SU_EEEEENS5_IJNS4_10UnderscoreESX_SX_EEEEENS4_28SM100_TMA_2SM_LOAD_MULTICASTENS4_14ComposedLayoutINS4_7SwizzleILi3ELi4ELi3EEENS4_18smem_ptr_flag_bitsILi32EEENSS_INS5_IJNSA_ILi8EEENSA_ILi32EEEEEENS5_IJS17_SC_EEEEEEEvNS4_8identityENS4_18SM100_TMA_2SM_LOADES1B_vS1C_EENS_8epilogue10collective18CollectiveEpilogueINS1F_23Sm100TmaWarpSpecializedILi3ELi2ELi16ELb1ELb0EEEJNS5_IJSG_SG_SG_EEENS5_IJNSS_ISG_SC_EENSS_INS5_IJNSA_ILi16EEESB_EEENS5_IJSC_S17_EEEEEEEESI_SJ_SI_SJ_NS1F_6fusion15FusionCallbacksIS1J_NS1R_17LinearCombinationISI_fSI_fLNS_15FloatRoundStyleE2EEES1K_S1Q_JEEENS4_5SM1004TMEM4LOAD26SM100_TMEM_LOAD_32dp32b16xENS4_13SM90_TMA_LOADENS11_INS12_ILi2ELi4ELi3EEES15_NSS_INS5_IJS16_S1M_EEENS5_IJS1M_SC_EEEEEEENS4_39AutoVectorizingCopyWithAssumedAlignmentILi128EEENS4_14SM90_TMA_STOREES26_S28_S28_EEEvvEEEEvNT_6ParamsE)
        .other          _ZN7cutlass13device_kernelINS_4gemm6kernel13GemmUniversalIN4cute5tupleIJiiiiEEENS1_10collective13CollectiveMmaINS1_35MainloopSm100TmaUmmaWarpSpecializedILi3ELi2ELi4ENS5_IJNS4_1CILi2EEESB_NSA_ILi1EEEEEEEENS5_IJNSA_ILi128EEENSA_ILi64EEESG_EEENS_10tfloat32_tENS5_IJlSC_lEEESI_SJ_NS4_8TiledMMAINS4_8MMA_AtomIJNS4_23SM100_MMA_TF32_2x1SM_SSISI_SI_fLi128ELi64ELNS4_4UMMA5MajorE0ELSO_0ELNSN_7ScaleInE0ELSP_0EEEEEENS4_6LayoutINS5_IJSC_SC_SC_EEENS5_IJNSA_ILi0EEESU_SU_EEEEENS5_IJNS4_10UnderscoreESX_SX_EEEEENS4_28SM100_TMA_2SM_LOAD_MULTICASTENS4_14ComposedLayoutINS4_7SwizzleILi3ELi4ELi3EEENS4_18smem_ptr_flag_bitsILi32EEENSS_INS5_IJNSA_ILi8EEENSA_ILi32EEEEEENS5_IJS17_SC_EEEEEEEvNS4_8identityENS4_18SM100_TMA_2SM_LOADES1B_vS1C_EENS_8epilogue10collective18CollectiveEpilogueINS1F_23Sm100TmaWarpSpecializedILi3ELi2ELi16ELb1ELb0EEEJNS5_IJSG_SG_SG_EEENS5_IJNSS_ISG_SC_EENSS_INS5_IJNSA_ILi16EEESB_EEENS5_IJSC_S17_EEEEEEEESI_SJ_SI_SJ_NS1F_6fusion15FusionCallbacksIS1J_NS1R_17LinearCombinationISI_fSI_fLNS_15FloatRoundStyleE2EEES1K_S1Q_JEEENS4_5SM1004TMEM4LOAD26SM100_TMEM_LOAD_32dp32b16xENS4_13SM90_TMA_LOADENS11_INS12_ILi2ELi4ELi3EEES15_NSS_INS5_IJS16_S1M_EEENS5_IJS1M_SC_EEEEEEENS4_39AutoVectorizingCopyWithAssumedAlignmentILi128EEENS4_14SM90_TMA_STOREES26_S28_S28_EEEvvEEEEvNT_6ParamsE,@"STO_CUDA_ENTRY STV_DEFAULT"
_ZN7cutlass13device_kernelINS_4gemm6kernel13GemmUniversalIN4cute5tupleIJiiiiEEENS1_10collective13CollectiveMmaINS1_35MainloopSm100TmaUmmaWarpSpecializedILi3ELi2ELi4ENS5_IJNS4_1CILi2EEESB_NSA_ILi1EEEEEEEENS5_IJNSA_ILi128EEENSA_ILi64EEESG_EEENS_10tfloat32_tENS5_IJlSC_lEEESI_SJ_NS4_8TiledMMAINS4_8MMA_AtomIJNS4_23SM100_MMA_TF32_2x1SM_SSISI_SI_fLi128ELi64ELNS4_4UMMA5MajorE0ELSO_0ELNSN_7ScaleInE0ELSP_0EEEEEENS4_6LayoutINS5_IJSC_SC_SC_EEENS5_IJNSA_ILi0EEESU_SU_EEEEENS5_IJNS4_10UnderscoreESX_SX_EEEEENS4_28SM100_TMA_2SM_LOAD_MULTICASTENS4_14ComposedLayoutINS4_7SwizzleILi3ELi4ELi3EEENS4_18smem_ptr_flag_bitsILi32EEENSS_INS5_IJNSA_ILi8EEENSA_ILi32EEEEEENS5_IJS17_SC_EEEEEEEvNS4_8identityENS4_18SM100_TMA_2SM_LOADES1B_vS1C_EENS_8epilogue10collective18CollectiveEpilogueINS1F_23Sm100TmaWarpSpecializedILi3ELi2ELi16ELb1ELb0EEEJNS5_IJSG_SG_SG_EEENS5_IJNSS_ISG_SC_EENSS_INS5_IJNSA_ILi16EEESB_EEENS5_IJSC_S17_EEEEEEEESI_SJ_SI_SJ_NS1F_6fusion15FusionCallbacksIS1J_NS1R_17LinearCombinationISI_fSI_fLNS_15FloatRoundStyleE2EEES1K_S1Q_JEEENS4_5SM1004TMEM4LOAD26SM100_TMEM_LOAD_32dp32b16xENS4_13SM90_TMA_LOADENS11_INS12_ILi2ELi4ELi3EEES15_NSS_INS5_IJS16_S1M_EEENS5_IJS1M_SC_EEEEEEENS4_39AutoVectorizingCopyWithAssumedAlignmentILi128EEENS4_14SM90_TMA_STOREES26_S28_S28_EEEvvEEEEvNT_6ParamsE:
[----:B------:R-:W1:Y:S01]  /*0000*/  LDC R1, c[0x0][0x37c] ;  /* 0x0000df00ff017b82 */ /* 0x000e620000000800 */
[----:B------:R-:W2:Y:S01]  /*0010*/  S2R R63, SR_TID.X ;  /* 0x00000000003f7919 */ /* 0x000ea20000002100 */
[----:B------:R-:W3:Y:S06]  /*0020*/  LDCU.64 UR8, c[0x0][0x890] ;  /* 0x00011200ff0877ac */ /* 0x000eec0008000a00 */
[----:B------:R-:W4:Y:S01]  /*0030*/  S2UR UR53, SR_CgaCtaId ;  /* 0x00000000003579c3 */ /* 0x000f220000008800 */
[----:B------:R-:W-:Y:S02]  /*0040*/  PRMT R56, RZ, 0x7610, R56 ;  /* 0x00007610ff387816 */ /* 0x000fe40000000038 */
[----:B------:R-:W-:Y:S01]  /*0050*/  ELECT P1, URZ, PT ;  /* 0x0000000000ff782f */ /* 0x000fe20003820000 */
[----:B---3--:R-:W-:-:S04]  /*0060*/  UISETP.NE.U32.AND UP0, UPT, UR8, URZ, UPT ;  /* 0x000000ff0800728c */ /* 0x008fc8000bf05070 */
[----:B------:R-:W-:Y:S02]  /*0070*/  UISETP.NE.AND.EX UP0, UPT, UR9, URZ, UPT, UP0 ;  /* 0x000000ff0900728c */ /* 0x000fe4000bf05300 */
[----:B----4-:R-:W-:Y:S02]  /*0080*/  ULOP3.LUT UR68, UR53, 0x1, URZ, 0xc0, !UPT ;  /* 0x0000000135447892 */ /* 0x010fe4000f8ec0ff */
[----:B------:R-:W-:Y:S01]  /*0090*/  ULOP3.LUT UR69, UR53, 0x1, URZ, 0x3c, !UPT ;  /* 0x0000000135457892 */ /* 0x000fe2000f8e3cff */
[----:B--2---:R-:W-:-:S05]  /*00a0*/  SHF.R.U32.HI R57, RZ, 0x5, R63 ;  /* 0x00000005ff397819 */ /* 0x004fca000001163f */
[----:B------:R-:W2:Y:S02]  /*00b0*/  SHFL.IDX PT, R0, R57, RZ, 0x1f ;  /* 0x00001fff39007589 */ /* 0x000ea400000e0000 */
[----:B--2---:R-:W-:Y:S01]  /*00c0*/  R2UR UR18, R0 ;  /* 0x00000000001272ca */ /* 0x004fe200000e0000 */
[----:B-1----:R-:W-:-:S14]  /*00d0*/  BRA.U UP0, `(.L_x_0) ;  /* 0x0000000100307547 */ /* 0x002fdc000b800000 */
[----:B------:R-:W1:Y:S02]  /*00e0*/  LDCU.64 UR4, c[0x0][0x888] ;  /* 0x00011100ff0477ac */ /* 0x000e640008000a00 */
[----:B-1----:R-:W-:-:S04]  /*00f0*/  UISETP.NE.U32.AND UP0, UPT, UR4, URZ, UPT ;  /* 0x000000ff0400728c */ /* 0x002fc8000bf05070 */
[----:B------:R-:W-:-:S09]  /*0100*/  UISETP.NE.AND.EX UP0, UPT, UR5, URZ, UPT, UP0 ;  /* 0x000000ff0500728c */ /* 0x000fd2000bf05300 */
[----:B------:R-:W-:Y:S05]  /*0110*/  BRA.U !UP0, `(.L_x_1) ;  /* 0x0000000108147547 */ /* 0x000fea000b800000 */
[----:B------:R-:W1:Y:S01]  /*0120*/  LDC.64 R2, c[0x0][0x888] ;  /* 0x00022200ff027b82 */ /* 0x000e620000000a00 */
[----:B------:R-:W1:Y:S02]  /*0130*/  LDCU.64 UR4, c[0x0][0x358] ;  /* 0x00006b00ff0477ac */ /* 0x000e640008000a00 */
[----:B-1----:R1:W5:Y:S01]  /*0140*/  LDG.E R27, desc[UR4][R2.64] ;  /* 0x00000004021b7981 */ /* 0x002362000c1e1900 */
[----:B------:R-:W-:Y:S01]  /*0150*/  HFMA2 R56, -RZ, RZ, 0, 5.9604644775390625e-08 ;  /* 0x00000001ff387431 */ /* 0x000fe200000001ff */
[----:B------:R-:W-:Y:S05]  /*0160*/  BRA `(.L_x_0) ;  /* 0x00000000000c7947 */ /* 0x000fea0003800000 */
.L_x_1:
[----:B------:R-:W1:Y:S01]  /*0170*/  LDCU UR4, c[0x0][0x880] ;  /* 0x00011000ff0477ac */ /* 0x000e620008000800 */
[----:B------:R-:W-:Y:S01]  /*0180*/  HFMA2 R56, -RZ, RZ, 0, 5.9604644775390625e-08 ;  /* 0x00000001ff387431 */ /* 0x000fe200000001ff */
[----:B-1----:R-:W-:-:S07]  /*0190*/  MOV R27, UR4 ;  /* 0x00000004001b7c02 */ /* 0x002fce0008000f00 */
.L_x_0:
[----:B------:R-:W2:Y:S02]  /*01a0*/  LDCU.64 UR4, c[0x0][0x8b0] ;  /* 0x00011600ff0477ac */ /* 0x000ea40008000a00 */
[----:B--2---:R-:W-:-:S04]  /*01b0*/  UISETP.NE.U32.AND UP0, UPT, UR4, URZ, UPT ;  /* 0x000000ff0400728c */ /* 0x004fc8000bf05070 */
[----:B------:R-:W-:-:S09]  /*01c0*/  UISETP.NE.AND.EX UP0, UPT, UR5, URZ, UPT, UP0 ;  /* 0x000000ff0500728c */ /* 0x000fd2000bf05300 */
[----:B------:R-:W-:Y:S05]  /*01d0*/  BRA.U UP0, `(.L_x_2) ;  /* 0x0000000100287547 */ /* 0x000fea000b800000 */
[----:B------:R-:W2:Y:S02]  /*01e0*/  LDCU.64 UR4, c[0x0][0x8a8] ;  /* 0x00011500ff0477ac */ /* 0x000ea40008000a00 */
[----:B--2---:R-:W-:-:S04]  /*01f0*/  UISETP.NE.U32.AND UP0, UPT, UR4, URZ, UPT ;  /* 0x000000ff0400728c */ /* 0x004fc8000bf05070 */
[----:B------:R-:W-:-:S09]  /*0200*/  UISETP.NE.AND.EX UP0, UPT, UR5, URZ, UPT, UP0 ;  /* 0x000000ff0500728c */ /* 0x000fd2000bf05300 */
[----:B------:R-:W-:Y:S05]  /*0210*/  BRA.U !UP0, `(.L_x_3) ;  /* 0x0000000108107547 */ /* 0x000fea000b800000 */
[----:B------:R-:W2:Y:S01]  /*0220*/  LDC.64 R24, c[0x0][0x8a8] ;  /* 0x00022a00ff187b82 */ /* 0x000ea20000000a00 */
[----:B------:R-:W2:Y:S02]  /*0230*/  LDCU.64 UR4, c[0x0][0x358] ;  /* 0x00006b00ff0477ac */ /* 0x000ea40008000a00 */
[----:B--2---:R2:W5:Y:S01]  /*0240*/  LDG.E R24, desc[UR4][R24.64] ;  /* 0x0000000418187981 */ /* 0x004562000c1e1900 */
[----:B------:R-:W-:Y:S05]  /*0250*/  BRA `(.L_x_2) ;  /* 0x0000000000087947 */ /* 0x000fea0003800000 */
.L_x_3:
[----:B------:R-:W2:Y:S02]  /*0260*/  LDCU UR4, c[0x0][0x8a0] ;  /* 0x00011400ff0477ac */ /* 0x000ea40008000800 */
[----:B--2---:R-:W-:Y:S02]  /*0270*/  MOV R24, UR4 ;  /* 0x0000000400187c02 */ /* 0x004fe40008000f00 */
.L_x_2:
[----:B------:R-:W-:Y:S01]  /*0280*/  IMAD.U32 R0, RZ, RZ, UR18 ;  /* 0x00000012ff007e24 */ /* 0x000fe2000f8e00ff */
[----:B------:R-:W-:Y:S04]  /*0290*/  BSSY.RECONVERGENT B0, `(.L_x_4) ;  /* 0x000000c000007945 */ /* 0x000fe80003800200 */
[C---:B------:R-:W-:Y:S02]  /*02a0*/  ISETP.NE.OR P2, PT, R0.reuse, 0x1, !P1 ;  /* 0x000000010000780c */ /* 0x040fe40004f45670 */
[----:B------:R-:W-:-:S11]  /*02b0*/  ISETP.NE.OR P0, PT, R0, 0x3, !P1 ;  /* 0x000000030000780c */ /* 0x000fd60004f05670 */
[----:B------:R-:W-:Y:S05]  /*02c0*/  @P2 BRA `(.L_x_5) ;  /* 0x0000000000202947 */ /* 0x000fea0003800000 */
[----:B------:R-:W3:Y:S02]  /*02d0*/  LDCU.64 UR4, c[0x0][0x348] ;  /* 0x00006900ff0477ac */ /* 0x000ee40008000a00 */
[----:B---3--:R-:W-:Y:S02]  /*02e0*/  UIADD3 UR6, UP1, UPT, UR4, 0x80, URZ ;  /* 0x0000008004067890 */ /* 0x008fe4000ff3e0ff */
[----:B------:R-:W-:Y:S02]  /*02f0*/  UIADD3 UR4, UP0, UPT, UR4, 0x180, URZ ;  /* 0x0000018004047890 */ /* 0x000fe4000ff1e0ff */
[----:B------:R-:W-:Y:S02]  /*0300*/  UIADD3.X UR7, UPT, UPT, URZ, UR5, URZ, UP1, !UPT ;  /* 0x00000005ff077290 */ /* 0x000fe40008ffe4ff */
[----:B------:R-:W-:-:S07]  /*0310*/  UIADD3.X UR5, UPT, UPT, URZ, UR5, URZ, UP0, !UPT ;  /* 0x00000005ff057290 */ /* 0x000fce00087fe4ff */
[----:B------:R3:W-:Y:S02]  /*0320*/  UTMACCTL.PF [UR6] ;  /* 0x00000000060079b9 */ /* 0x0007e40008040000 */
[----:B------:R3:W-:Y:S02]  /*0330*/  UTMACCTL.PF [UR4] ;  /* 0x00000000040079b9 */ /* 0x0007e40008040000 */
[----:B---3--:R-:W-:Y:S01]  /*0340*/  NOP ;  /* 0x0000000000007918 */ /* 0x008fe20000000000 */
.L_x_5:
[----:B------:R-:W-:Y:S05]  /*0350*/  BSYNC.RECONVERGENT B0 ;  /* 0x0000000000007941 */ /* 0x000fea0003800200 */
.L_x_4:
[----:B------:R-:W-:Y:S04]  /*0360*/  BSSY.RECONVERGENT B0, `(.L_x_6) ;  /* 0x000000a000007945 */ /* 0x000fe80003800200 */
        /* <DEDUP_REMOVED lines=9> */
.L_x_7:
[----:B------:R-:W-:Y:S05]  /*0400*/  BSYNC.RECONVERGENT B0 ;  /* 0x0000000000007941 */ /* 0x000fea0003800200 */
.L_x_6:
[----:B------:R-:W3:Y:S01]  /*0410*/  LDCU.64 UR4, c[0x0][0x888] ;  /* 0x00011100ff0477ac */ /* 0x000ee20008000a00 */
[----:B------:R-:W-:Y:S02]  /*0420*/  UISETP.EQ.U32.AND UP1, UPT, UR8, URZ, UPT ;  /* 0x000000ff0800728c */ /* 0x000fe4000bf22070 */
[----:B------:R-:W-:Y:S02]  /*0430*/  UPLOP3.LUT UP3, UPT, UPT, UPT, UPT, 0x80, 0x8 ;  /* 0x000000000008789c */ /* 0x000fe40003f6f070 */
[----:B---3--:R-:W-:-:S04]  /*0440*/  UISETP.NE.U32.AND UP0, UPT, UR4, URZ, UPT ;  /* 0x000000ff0400728c */ /* 0x008fc8000bf05070 */
[----:B------:R-:W-:-:S04]  /*0450*/  UISETP.NE.AND.EX UP0, UPT, UR5, URZ, UPT, UP0 ;  /* 0x000000ff0500728c */ /* 0x000fc8000bf05300 */
[----:B------:R-:W-:-:S04]  /*0460*/  UISETP.EQ.OR.EX UP2, UPT, UR9, URZ, !UP0, UP1 ;  /* 0x000000ff0900728c */ /* 0x000fc8000c742710 */
[----:B------:R-:W-:-:S06]  /*0470*/  UP2UR UR4, UPR, URZ, 0x4 ;  /* 0x00000004ff047883 */ /* 0x000fcc0008000000 */
[----:B------:R-:W-:Y:S01]  /*0480*/  MOV R60, UR4 ;  /* 0x00000004003c7c02 */ /* 0x000fe20008000f00 */
[----:B------:R-:W-:Y:S06]  /*0490*/  BRA.U !UP2, `(.L_x_8) ;  /* 0x000000010a207547 */ /* 0x000fec000b800000 */
[----:B------:R-:W-:Y:S01]  /*04a0*/  UISETP.NE.U32.AND UP1, UPT, UR8, URZ, UPT ;  /* 0x000000ff0800728c */ /* 0x000fe2000bf25070 */
[----:B-----5:R-:W-:Y:S01]  /*04b0*/  FSETP.NEU.AND P0, PT, R27, RZ, PT ;  /* 0x000000ff1b00720b */ /* 0x020fe20003f0d000 */
[----:B------:R-:W-:Y:S02]  /*04c0*/  USEL UR4, URZ, 0xffffffff, UP0 ;  /* 0xffffffffff047887 */ /* 0x000fe40008000000 */
[----:B------:R-:W-:-:S10]  /*04d0*/  UISETP.NE.AND.EX UP1, UPT, UR9, URZ, UPT, UP1 ;  /* 0x000000ff0900728c */ /* 0x000fd4000bf25310 */
[----:B------:R-:W-:Y:S01]  /*04e0*/  VOTEU.ANY UP0, P0 ;  /* 0x0000000000ff7886 */ /* 0x000fe20000000100 */
[----:B------:R-:W-:-:S04]  /*04f0*/  @!UP1 USEL UR4, URZ, 0xffffffff, UP0 ;  /* 0xffffffffff049887 */ /* 0x000fc80008000000 */
[----:B------:R-:W-:-:S04]  /*0500*/  ULOP3.LUT UR4, UR4, 0x1, URZ, 0xc0, !UPT ;  /* 0x0000000104047892 */ /* 0x000fc8000f8ec0ff */
[----:B------:R-:W-:-:S11]  /*0510*/  UISETP.NE.U32.AND UP3, UPT, UR4, 0x1, UPT ;  /* 0x000000010400788c */ /* 0x000fd6000bf65070 */
.L_x_8:
[----:B------:R-:W3:Y:S01]  /*0520*/  SHFL.IDX PT, R0, R57, RZ, 0x1f ;  /* 0x00001fff39007589 */ /* 0x000ee200000e0000 */
[----:B------:R-:W-:-:S04]  /*0530*/  UISETP.NE.AND UP0, UPT, UR18, 0x2, UPT ;  /* 0x000000021200788c */ /* 0x000fc8000bf05270 */
[----:B------:R-:W-:Y:S02]  /*0540*/  UISETP.EQ.AND UP1, UPT, UR68, URZ, !UP0 ;  /* 0x000000ff4400728c */ /* 0x000fe4000c722270 */
[----:B------:R-:W-:-:S04]  /*0550*/  USEL UR43, URZ, 0x1, UP0 ;  /* 0x00000001ff2b7887 */ /* 0x000fc80008000000 */
[----:B------:R-:W-:Y:S02]  /*0560*/  PLOP3.LUT P3, PT, P1, PT, UP1, 0x80, 0x8 ;  /* 0x000000000008781c */ /* 0x000fe40000f6f018 */
[----:B---3--:R-:W-:-:S13]  /*0570*/  ISETP.NE.AND P0, PT, R0, RZ, PT ;  /* 0x000000ff0000720c */ /* 0x008fda0003f05270 */
[----:B------:R-:W-:Y:S05]  /*0580*/  @P0 BRA `(.L_x_9) ;  /* 0x00000000004c0947 */ /* 0x000fea0003800000 */
[----:B------:R-:W-:Y:S01]  /*0590*/  UMOV UR4, 0x400 ;  /* 0x0000040000047882 */ /* 0x000fe20000000000 */
[----:B------:R-:W-:Y:S01]  /*05a0*/  UMOV UR8, 0x1 ;  /* 0x0000000100087882 */ /* 0x000fe20000000000 */
[----:B------:R-:W-:Y:S01]  /*05b0*/  UMOV UR6, 0x2 ;  /* 0x0000000200067882 */ /* 0x000fe20000000000 */
[----:B------:R-:W-:Y:S02]  /*05c0*/  ULEA UR4, UR53, UR4, 0x18 ;  /* 0x0000000435047291 */ /* 0x000fe4000f8ec0ff */
[----:B------:R-:W-:-:S04]  /*05d0*/  UIADD3 UR8, UPT, UPT, -UR8, 0x100000, URZ ;  /* 0x0010000008087890 */ /* 0x000fc8000fffe1ff */
[----:B------:R-:W-:Y:S02]  /*05e0*/  USHF.L.U32 UR9, UR8, 0xb, URZ ;  /* 0x0000000b08097899 */ /* 0x000fe400080006ff */
[----:B------:R-:W-:Y:S02]  /*05f0*/  USHF.L.U32 UR8, UR8, 0x1, URZ ;  /* 0x0000000108087899 */ /* 0x000fe400080006ff */
[----:B------:R-:W-:-:S04]  /*0600*/  UIADD3 UR6, UPT, UPT, -UR6, 0x100000, URZ ;  /* 0x0010000006067890 */ /* 0x000fc8000fffe1ff */
[----:B------:R-:W-:Y:S02]  /*0610*/  USHF.L.U32 UR7, UR6, 0xb, URZ ;  /* 0x0000000b06077899 */ /* 0x000fe400080006ff */
[----:B------:R-:W-:Y:S01]  /*0620*/  USHF.L.U32 UR6, UR6, 0x1, URZ ;  /* 0x0000000106067899 */ /* 0x000fe200080006ff */
[----:B------:R-:W-:Y:S01]  /*0630*/  ELECT P0, URZ, PT ;  /* 0x0000000000ff782f */ /* 0x000fe20003800000 */
[----:B------:R-:W3:Y:S02]  /*0640*/  FENCE.VIEW.ASYNC.S ;  /* 0x00000000000073c6 */ /* 0x000ee40000000000 */
[----:B---3--:R3:W4:Y:S08]  /*0650*/  SYNCS.EXCH.64 URZ, [UR4], UR8 ;  /* 0x0000000804ff75b2 */ /* 0x0087300008000100 */
[----:B------:R3:W1:Y:S01]  /*0660*/  SYNCS.EXCH.64 URZ, [UR4+0x18], UR6 ;  /* 0x0000180604ff75b2 */ /* 0x0006620008000100 */
[----:B------:R3:W1:Y:S01]  /*0670*/  SYNCS.EXCH.64 URZ, [UR4+0x8], UR8 ;  /* 0x0000080804ff75b2 */ /* 0x0006620008000100 */
[----:B------:R3:W1:Y:S01]  /*0680*/  SYNCS.EXCH.64 URZ, [UR4+0x20], UR6 ;  /* 0x0000200604ff75b2 */ /* 0x0006620008000100 */
[----:B------:R3:W1:Y:S01]  /*0690*/  SYNCS.EXCH.64 URZ, [UR4+0x10], UR8 ;  /* 0x0000100804ff75b2 */ /* 0x0006620008000100 */
[----:B------:R3:W1:Y:S01]  /*06a0*/  SYNCS.EXCH.64 URZ, [UR4+0x28], UR6 ;  /* 0x0000280604ff75b2 */ /* 0x0006620008000100 */
[----:B------:R-:W-:Y:S01]  /*06b0*/  NOP ;  /* 0x0000000000007918 */ /* 0x000fe20000000000 */
.L_x_9:
[----:B------:R-:W2:Y:S01]  /*06c0*/  SHFL.IDX PT, R0, R57, RZ, 0x1f ;  /* 0x00001fff39007589 */ /* 0x000ea200000e0000 */
[----:B------:R-:W-:Y:S01]  /*06d0*/  NOP ;  /* 0x0000000000007918 */ /* 0x000fe20000000000 */
[----:B--2---:R-:W-:-:S13]  /*06e0*/  ISETP.NE.AND P0, PT, R0, 0x1, PT ;  /* 0x000000010000780c */ /* 0x004fda0003f05270 */
[----:B------:R-:W-:Y:S05]  /*06f0*/  @P0 BRA `(.L_x_10) ;  /* 0x00000000004c0947 */ /* 0x000fea0003800000 */
[----:B---3--:R-:W-:Y:S01]  /*0700*/  UMOV UR4, 0x400 ;  /* 0x0000040000047882 */ /* 0x008fe20000000000 */
        /* <DEDUP_REMOVED lines=10> */
[----:B------:R-:W2:Y:S02]  /*07b0*/  FENCE.VIEW.ASYNC.S ;  /* 0x00000000000073c6 */ /* 0x000ea40000000000 */
[----:B--2---:R2:W3:Y:S08]  /*07c0*/  SYNCS.EXCH.64 URZ, [UR4+0x30], UR8 ;  /* 0x0000300804ff75b2 */ /* 0x0044f00008000100 */
[----:B------:R2:W1:Y:S01]  /*07d0*/  SYNCS.EXCH.64 URZ, [UR4+0x48], UR6 ;  /* 0x0000480604ff75b2 */ /* 0x0004620008000100 */
[----:B------:R2:W1:Y:S01]  /*07e0*/  SYNCS.EXCH.64 URZ, [UR4+0x38], UR8 ;  /* 0x0000380804ff75b2 */ /* 0x0004620008000100 */
[----:B------:R2:W1:Y:S01]  /*07f0*/  SYNCS.EXCH.64 URZ, [UR4+0x50], UR6 ;  /* 0x0000500604ff75b2 */ /* 0x0004620008000100 */
[----:B------:R2:W1:Y:S01]  /*0800*/  SYNCS.EXCH.64 URZ, [UR4+0x40], UR8 ;  /* 0x0000400804ff75b2 */ /* 0x0004620008000100 */
[----:B------:R2:W1:Y:S01]  /*0810*/  SYNCS.EXCH.64 URZ, [UR4+0x58], UR6 ;  /* 0x0000580604ff75b2 */ /* 0x0004620008000100 */
[----:B------:R-:W-:Y:S01]  /*0820*/  NOP ;  /* 0x0000000000007918 */ /* 0x000fe20000000000 */
.L_x_10:
[----:B------:R-:W4:Y:S01]  /*0830*/  SHFL.IDX PT, R0, R57, RZ, 0x1f ;  /* 0x00001fff39007589 */ /* 0x000f2200000e0000 */
[----:B------:R-:W-:Y:S01]  /*0840*/  NOP ;  /* 0x0000000000007918 */ /* 0x000fe20000000000 */
[----:B----4-:R-:W-:-:S13]  /*0850*/  ISETP.NE.AND P0, PT, R0, 0x3, PT ;  /* 0x000000030000780c */ /* 0x010fda0003f05270 */
[----:B------:R-:W-:Y:S05]  /*0860*/  @P0 BRA `(.L_x_11) ;  /* 0x00000000002c0947 */ /* 0x000fea0003800000 */
[----:B--23--:R-:W-:Y:S01]  /*0870*/  UMOV UR6, 0x400 ;  /* 0x0000040000067882 */ /* 0x00cfe20000000000 */
[----:B------:R-:W-:Y:S01]  /*0880*/  UMOV UR4, 0x20 ;  /* 0x0000002000047882 */ /* 0x000fe20000000000 */
[----:B------:R-:W-:Y:S02]  /*0890*/  ULEA UR6, UR53, UR6, 0x18 ;  /* 0x0000000635067291 */ /* 0x000fe4000f8ec0ff */
[----:B------:R-:W-:-:S04]  /*08a0*/  UIADD3 UR4, UPT, UPT, -UR4, 0x100000, URZ ;  /* 0x0010000004047890 */ /* 0x000fc8000fffe1ff */
[----:B------:R-:W-:Y:S02]  /*08b0*/  USHF.L.U32 UR5, UR4, 0xb, URZ ;  /* 0x0000000b04057899 */ /* 0x000fe400080006ff */
[----:B------:R-:W-:Y:S01]  /*08c0*/  USHF.L.U32 UR4, UR4, 0x1, URZ ;  /* 0x0000000104047899 */ /* 0x000fe200080006ff */
[----:B------:R-:W-:Y:S01]  /*08d0*/  ELECT P0, URZ, PT ;  /* 0x0000000000ff782f */ /* 0x000fe20003800000 */
[----:B------:R-:W2:Y:S10]  /*08e0*/  FENCE.VIEW.ASYNC.S ;  /* 0x00000000000073c6 */ /* 0x000eb40000000000 */
[----:B--2---:R4:W2:Y:S01]  /*08f0*/  SYNCS.EXCH.64 URZ, [UR6+0x60], UR4 ;  /* 0x0000600406ff75b2 */ /* 0x0048a20008000100 */
[----:B------:R4:W3:Y:S02]  /*0900*/  SYNCS.EXCH.64 URZ, [UR6+0x68], UR4 ;  /* 0x0000680406ff75b2 */ /* 0x0008e40008000100 */
[----:B----4-:R-:W-:Y:S01]  /*0910*/  NOP ;  /* 0x0000000000007918 */ /* 0x010fe20000000000 */
.L_x_11:
[----:B------:R-:W4:Y:S01]  /*0920*/  SHFL.IDX PT, R0, R57, RZ, 0x1f ;  /* 0x00001fff39007589 */ /* 0x000f2200000e0000 */
[----:B------:R-:W-:Y:S01]  /*0930*/  NOP ;  /* 0x0000000000007918 */ /* 0x000fe20000000000 */
[----:B----4-:R-:W-:-:S13]  /*0940*/  ISETP.NE.AND P0, PT, R0, 0x4, PT ;  /* 0x000000040000780c */ /* 0x010fda0003f05270 */
[----:B------:R-:W-:Y:S05]  /*0950*/  @P0 BRA `(.L_x_12) ;  /* 0x0000000000480947 */ /* 0x000fea0003800000 */
[----:B--23--:R-:W-:Y:S01]  /*0960*/  UMOV UR4, 0x3a0 ;  /* 0x000003a000047882 */ /* 0x00cfe20000000000 */
[----:B------:R-:W-:Y:S01]  /*0970*/  UMOV UR6, 0x400 ;  /* 0x0000040000067882 */ /* 0x000fe20000000000 */
[----:B------:R-:W-:Y:S01]  /*0980*/  USEL UR4, UR4, 0x320, UP3 ;  /* 0x0000032004047887 */ /* 0x000fe20009800000 */
        /* <DEDUP_REMOVED lines=10> */
[----:B--2---:R4:W2:Y:S08]  /*0a30*/  SYNCS.EXCH.64 URZ, [UR6+0x70], UR8 ;  /* 0x0000700806ff75b2 */ /* 0x0048b00008000100 */
[----:B------:R4:W3:Y:S01]  /*0a40*/  SYNCS.EXCH.64 URZ, [UR6+0x80], UR4 ;  /* 0x0000800406ff75b2 */ /* 0x0008e20008000100 */
[----:B------:R4:W1:Y:S01]  /*0a50*/  SYNCS.EXCH.64 URZ, [UR6+0x78], UR8 ;  /* 0x0000780806ff75b2 */ /* 0x0008620008000100 */
[----:B------:R4:W1:Y:S02]  /*0a60*/  SYNCS.EXCH.64 URZ, [UR6+0x88], UR4 ;  /* 0x0000880406ff75b2 */ /* 0x0008640008000100 */
[----:B----4-:R-:W-:Y:S01]  /*0a70*/  NOP ;  /* 0x0000000000007918 */ /* 0x010fe20000000000 */
.L_x_12:
[----:B------:R-:W4:Y:S01]  /*0a80*/  SHFL.IDX PT, R0, R57, RZ, 0x1f ;  /* 0x00001fff39007589 */ /* 0x000f2200000e0000 */
[----:B------:R-:W-:Y:S01]  /*0a90*/  NOP ;  /* 0x0000000000007918 */ /* 0x000fe20000000000 */
[----:B----4-:R-:W-:-:S13]  /*0aa0*/  ISETP.NE.AND P0, PT, R0, 0x5, PT ;  /* 0x000000050000780c */ /* 0x010fda0003f05270 */
[----:B------:R-:W-:Y:S05]  /*0ab0*/  @P0 BRA `(.L_x_13) ;  /* 0x0000000000540947 */ /* 0x000fea0003800000 */
[----:B--23--:R-:W-:Y:S01]  /*0ac0*/  UMOV UR4, 0x400 ;  /* 0x0000040000047882 */ /* 0x00cfe20000000000 */
        /* <DEDUP_REMOVED lines=14> */
[----:B------:R4:W1:Y:S01]  /*0bb0*/  SYNCS.EXCH.64 URZ, [UR4+0xb8], UR8 ;  /* 0x0000b80804ff75b2 */ /* 0x0008620008000100 */
[----:B------:R4:W1:Y:S01]  /*0bc0*/  SYNCS.EXCH.64 URZ, [UR4+0xa0], UR6 ;  /* 0x0000a00604ff75b2 */ /* 0x0008620008000100 */
[----:B------:R4:W1:Y:S01]  /*0bd0*/  SYNCS.EXCH.64 URZ, [UR4+0xc0], UR8 ;  /* 0x0000c00804ff75b2 */ /* 0x0008620008000100 */
[----:B------:R4:W1:Y:S01]  /*0be0*/  SYNCS.EXCH.64 URZ, [UR4+0xa8], UR6 ;  /* 0x0000a80604ff75b2 */ /* 0x0008620008000100 */
[----:B------:R4:W1:Y:S02]  /*0bf0*/  SYNCS.EXCH.64 URZ, [UR4+0xc8], UR8 ;  /* 0x0000c80804ff75b2 */ /* 0x0008640008000100 */
[----:B----4-:R-:W-:Y:S01]  /*0c00*/  NOP ;  /* 0x0000000000007918 */ /* 0x010fe20000000000 */
.L_x_13:
[----:B------:R-:W4:Y:S01]  /*0c10*/  SHFL.IDX PT, R0, R57, RZ, 0x1f ;  /* 0x00001fff39007589 */ /* 0x000f2200000e0000 */
[----:B------:R-:W-:Y:S01]  /*0c20*/  ISETP.NE.OR P1, PT, RZ, UR18, !P1 ;  /* 0x00000012ff007c0c */ /* 0x000fe2000cf25670 */
        /* <DEDUP_REMOVED lines=12> */
[----:B------:R4:W3:Y:S01]  /*0cf0*/  SYNCS.EXCH.64 URZ, [UR4+0xe0], UR6 ;  /* 0x0000e00604ff75b2 */ /* 0x0008e20008000100 */
[----:B------:R4:W1:Y:S01]  /*0d00*/  SYNCS.EXCH.64 URZ, [UR4+0xd8], UR6 ;  /* 0x0000d80604ff75b2 */ /* 0x0008620008000100 */
[----:B------:R4:W1:Y:S02]  /*0d10*/  SYNCS.EXCH.64 URZ, [UR4+0xe8], UR6 ;  /* 0x0000e80604ff75b2 */ /* 0x0008640008000100 */
[----:B----4-:R-:W-:Y:S01]  /*0d20*/  NOP ;  /* 0x0000000000007918 */ /* 0x010fe20000000000 */
.L_x_14:
[----:B------:R-:W-:Y:S01]  /*0d30*/  VOTEU.ALL UP0, P1 ;  /* 0x0000000000ff7886 */ /* 0x000fe20000800000 */
[----:B--23--:R-:W-:Y:S01]  /*0d40*/  UMOV UR4, 0x20 ;  /* 0x0000002000047882 */ /* 0x00cfe20000000000 */
[----:B------:R-:W2:Y:S01]  /*0d50*/  LDCU UR7, c[0x0][0x36c] ;  /* 0x00006d80ff0777ac */ /* 0x000ea20008000800 */
[----:B------:R-:W-:Y:S01]  /*0d60*/  NOP ;  /* 0x0000000000007918 */ /* 0x000fe20000000000 */
[----:B-1----:R-:W-:Y:S01]  /*0d70*/  LOP3.LUT R3, R63, 0x1f, RZ, 0xc0, !PT ;  /* 0x0000001f3f037812 */ /* 0x002fe200078ec0ff */
[----:B------:R-:W-:Y:S01]  /*0d80*/  @!UP0 UMOV UR6, 0x400 ;  /* 0x0000040000068882 */ /* 0x000fe20000000000 */
[----:B------:R-:W-:-:S04]  /*0d90*/  @!UP0 UIADD3 UR4, UPT, UPT, -UR4, 0x100000, URZ ;  /* 0x0010000004048890 */ /* 0x000fc8000fffe1ff */
[----:B------:R-:W-:Y:S02]  /*0da0*/  @!UP0 USHF.L.U32 UR5, UR4, 0xb, URZ ;  /* 0x0000000b04058899 */ /* 0x000fe400080006ff */
[----:B------:R-:W-:Y:S02]  /*0db0*/  @!UP0 USHF.L.U32 UR4, UR4, 0x1, URZ ;  /* 0x0000000104048899 */ /* 0x000fe400080006ff */
[----:B------:R-:W-:Y:S01]  /*0dc0*/  @!UP0 ULEA UR6, UR53, UR6, 0x18 ;  /* 0x0000000635068291 */ /* 0x000fe2000f8ec0ff */
[----:B------:R-:W-:Y:S01]  /*0dd0*/  VOTEU.ALL UP0, P1 ;  /* 0x0000000000ff7886 */ /* 0x000fe20000800000 */
[----:B------:R-:W-:Y:S02]  /*0de0*/  UISETP.NE.AND UP4, UPT, UR18, URZ, UPT ;  /* 0x000000ff1200728c */ /* 0x000fe4000bf85270 */
[----:B--2---:R-:W-:Y:S01]  /*0df0*/  UISETP.EQ.U32.AND UP5, UPT, UR7, 0x1, UPT ;  /* 0x000000010700788c */ /* 0x004fe2000bfa2070 */
[----:B------:R-:W1:Y:S07]  /*0e00*/  FENCE.VIEW.ASYNC.S ;  /* 0x00000000000073c6 */ /* 0x000e6e0000000000 */
[----:B-1----:R1:W2:Y:S01]  /*0e10*/  @!UP0 SYNCS.EXCH.64 URZ, [UR6+0xf0], UR4 ;  /* 0x0000f00406ff85b2 */ /* 0x0022a20008000100 */
[----:B------:R-:W-:Y:S05]  /*0e20*/  BRA.U !UP5, `(.L_x_15) ;  /* 0x000000010d087547 */ /* 0x000fea000b800000 */
[----:B--2---:R-:W-:Y:S01]  /*0e30*/  UCGABAR_ARV ;  /* 0x00000000000079c7 */ /* 0x004fe20008000000 */
[----:B------:R-:W-:Y:S05]  /*0e40*/  BRA `(.L_x_16) ;  /* 0x0000000000047947 */ /* 0x000fea0003800000 */
.L_x_15:
[----:B--2---:R-:W-:Y:S01]  /*0e50*/  NOP ;  /* 0x0000000000007918 */ /* 0x004fe20000000000 */
.L_x_16:
[----:B------:R-:W2:Y:S01]  /*0e60*/  S2UR UR22, SR_CTAID.X ;  /* 0x00000000001679c3 */ /* 0x000ea20000002500 */
[----:B------:R-:W-:-:S05]  /*0e70*/  CS2R.32 R59, SR_CgaSize ;  /* 0x00000000003b7805 */ /* 0x000fca0000008a00 */
[----:B------:R-:W-:-:S05]  /*0e80*/  IMAD R59, R59, -0xa0, RZ ;  /* 0xffffff603b3b7824 */ /* 0x000fca00078e02ff */
[----:B-1----:R-:W-:-:S14]  /*0e90*/  R2UR UR5, R59 ;  /* 0x000000003b0572ca */ /* 0x002fdc00000e0000 */
[----:B------:R-:W1:Y:S01]  /*0ea0*/  LDCU UR5, c[0x0][UR5+0x2b0] ;  /* 0x00005600050577ac */ /* 0x000e620008000800 */
[----:B------:R-:W-:-:S05]  /*0eb0*/  CS2R.32 R59, SR_CgaSize ;  /* 0x00000000003b7805 */ /* 0x000fca0000008a00 */
[----:B------:R-:W-:-:S05]  /*0ec0*/  IMAD R59, R59, -0xa0, RZ ;  /* 0xffffff603b3b7824 */ /* 0x000fca00078e02ff */
[----:B------:R-:W-:-:S14]  /*0ed0*/  R2UR UR4, R59 ;  /* 0x000000003b0472ca */ /* 0x000fdc00000e0000 */
[----:B------:R-:W3:Y:S01]  /*0ee0*/  LDCU UR4, c[0x0][UR4+0x2b4] ;  /* 0x00005680040477ac */ /* 0x000ee20008000800 */
[----:B------:R-:W4:Y:S01]  /*0ef0*/  S2UR UR7, SR_CTAID.Y ;  /* 0x00000000000779c3 */ /* 0x000f220000002600 */
[----:B------:R-:W-:-:S05]  /*0f00*/  CS2R.32 R59, SR_CgaSize ;  /* 0x00000000003b7805 */ /* 0x000fca0000008a00 */
[----:B------:R-:W-:-:S05]  /*0f10*/  IMAD R59, R59, -0xa0, RZ ;  /* 0xffffff603b3b7824 */ /* 0x000fca00078e02ff */
[----:B------:R-:W-:-:S14]  /*0f20*/  R2UR UR8, R59 ;  /* 0x000000003b0872ca */ /* 0x000fdc00000e0000 */
[----:B------:R-:W3:Y:S01]  /*0f30*/  LDCU UR8, c[0x0][UR8+0x2a0] ;  /* 0x00005400080877ac */ /* 0x000ee20008000800 */
[----:B------:R-:W-:-:S05]  /*0f40*/  CS2R.32 R59, SR_CgaSize ;  /* 0x00000000003b7805 */ /* 0x000fca0000008a00 */
[----:B------:R-:W-:-:S05]  /*0f50*/  IMAD R59, R59, -0xa0, RZ ;  /* 0xffffff603b3b7824 */ /* 0x000fca00078e02ff */
[----:B------:R-:W-:-:S14]  /*0f60*/  R2UR UR9, R59 ;  /* 0x000000003b0972ca */ /* 0x000fdc00000e0000 */
[----:B------:R-:W3:Y:S01]  /*0f70*/  LDCU UR9, c[0x0][UR9+0x2a4] ;  /* 0x00005480090977ac */ /* 0x000ee20008000800 */
[----:B------:R-:W3:Y:S01]  /*0f80*/  S2UR UR36, SR_CTAID.Z ;  /* 0x00000000002479c3 */ /* 0x000ee20000002700 */
[----:B------:R-:W-:Y:S01]  /*0f90*/  UISETP.GT.U32.AND UP0, UPT, UR68, 0xffff, UPT ;  /* 0x0000ffff4400788c */ /* 0x000fe2000bf04070 */
[----:B------:R-:W3:Y:S01]  /*0fa0*/  LDCU UR19, c[0x0][0xb24] ;  /* 0x00016480ff1377ac */ /* 0x000ee20008000800 */
[----:B------:R-:W-:Y:S01]  /*0fb0*/  USHF.L.U32 UR30, UR53, 0x9, URZ ;  /* 0x00000009351e7899 */ /* 0x000fe200080006ff */
[----:B--2---:R-:W-:Y:S01]  /*0fc0*/  I2FP.F32.U32 R2, UR22 ;  /* 0x0000001600027c45 */ /* 0x004fe20008201000 */
[----:B------:R-:W-:Y:S01]  /*0fd0*/  UMOV UR31, 0x5 ;  /* 0x00000005001f7882 */ /* 0x000fe20000000000 */
[----:B------:R-:W2:Y:S03]  /*0fe0*/  LDCU UR42, c[0x0][0xb24] ;  /* 0x00016480ff2a77ac */ /* 0x000ea60008000800 */
[----:B-1----:R-:W-:Y:S01]  /*0ff0*/  FMUL R2, R2, UR5 ;  /* 0x0000000502027c20 */ /* 0x002fe20008400000 */
[----:B------:R-:W-:Y:S01]  /*1000*/  USEL UR5, UR68, 0xffff, !UP0 ;  /* 0x0000ffff44057887 */ /* 0x000fe2000c000000 */
[----:B----4-:R-:W-:Y:S01]  /*1010*/  I2FP.F32.U32 R0, UR7 ;  /* 0x0000000700007c45 */ /* 0x010fe20008201000 */
[----:B------:R-:W1:Y:S03]  /*1020*/  LDCU UR28, c[0x0][0xb30] ;  /* 0x00016600ff1c77ac */ /* 0x000e660008000800 */
[----:B------:R-:W4:Y:S01]  /*1030*/  F2I.U32.TRUNC.NTZ R2, R2 ;  /* 0x0000000200027305 */ /* 0x000f22000020f000 */
[----:B---3--:R-:W-:Y:S01]  /*1040*/  FMUL R0, R0, UR4 ;  /* 0x0000000400007c20 */ /* 0x008fe20008400000 */
[----:B------:R-:W-:-:S02]  /*1050*/  ULOP3.LUT UR29, UR5, 0xffff, URZ, 0xc0, !UPT ;  /* 0x0000ffff051d7892 */ /* 0x000fc4000f8ec0ff */
[----:B------:R-:W-:Y:S01]  /*1060*/  UISETP.GE.AND UP2, UPT, UR19, 0x1, UPT ;  /* 0x000000011300788c */ /* 0x000fe2000bf46270 */
[----:B------:R-:W-:-:S03]  /*1070*/  UMOV UR21, UR7 ;  /* 0x0000000700157c82 */ /* 0x000fc60008000000 */
[----:B------:R-:W3:Y:S01]  /*1080*/  F2I.U32.TRUNC.NTZ R0, R0 ;  /* 0x0000000000007305 */ /* 0x000ee2000020f000 */
[----:B------:R-:W-:Y:S01]  /*1090*/  UMOV UR20, UR22 ;  /* 0x0000001600147c82 */ /* 0x000fe20008000000 */
[----:B----4-:R-:W-:Y:S02]  /*10a0*/  R2UR UR4, R2 ;  /* 0x00000000020472ca */ /* 0x010fe400000e0000 */
[----:B------:R-:W-:Y:S02]  /*10b0*/  PRMT R2, RZ, 0x7610, R2 ;  /* 0x00007610ff027816 */ /* 0x000fe40000000002 */
[----:B---3--:R-:W-:Y:S02]  /*10c0*/  R2UR UR6, R0 ;  /* 0x00000000000672ca */ /* 0x008fe400000e0000 */
[----:B------:R-:W-:-:S07]  /*10d0*/  PRMT R0, RZ, 0x7610, R0 ;  /* 0x00007610ff007816 */ /* 0x000fce0000000000 */
[----:B------:R-:W-:-:S04]  /*10e0*/  UIADD3 UR5, UPT, UPT, -UR4, URZ, URZ ;  /* 0x000000ff04057290 */ /* 0x000fc8000fffe1ff */
[----:B------:R-:W-:Y:S02]  /*10f0*/  UIMAD UR5, UR8, UR5, UR22 ;  /* 0x00000005080572a4 */ /* 0x000fe4000f8e0216 */
[----:B------:R-:W-:-:S04]  /*1100*/  UIADD3 UR4, UPT, UPT, -UR6, URZ, URZ ;  /* 0x000000ff06047290 */ /* 0x000fc8000fffe1ff */
[----:B------:R-:W-:Y:S01]  /*1110*/  IMAD.U32 R59, RZ, RZ, UR5 ;  /* 0x00000005ff3b7e24 */ /* 0x000fe2000f8e00ff */
[----:B------:R-:W-:-:S06]  /*1120*/  UIMAD UR4, UR9, UR4, UR7 ;  /* 0x00000004090472a4 */ /* 0x000fcc000f8e0207 */
[----:B------:R-:W-:Y:S01]  /*1130*/  IMAD.U32 R58, RZ, RZ, UR4 ;  /* 0x00000004ff3a7e24 */ /* 0x000fe2000f8e00ff */
[----:B-12---:R-:W-:Y:S06]  /*1140*/  BRA.U UP4, `(.L_x_17) ;  /* 0x0000000104447547 */ /* 0x006fec000b800000 */
[----:B------:R-:W-:Y:S02]  /*1150*/  R2UR UR4, R59 ;  /* 0x000000003b0472ca */ /* 0x000fe400000e0000 */
[----:B------:R-:W-:-:S11]  /*1160*/  R2UR UR8, R58 ;  /* 0x000000003a0872ca */ /* 0x000fd600000e0000 */
[----:B------:R-:W-:Y:S02]  /*1170*/  UISETP.GT.U32.AND UP0, UPT, UR4, 0x1, UPT ;  /* 0x000000010400788c */ /* 0x000fe4000bf04070 */
[----:B------:R-:W-:Y:S02]  /*1180*/  ULOP3.LUT UR4, UR4, 0xfffffffe, URZ, 0xc0, !UPT ;  /* 0xfffffffe04047892 */ /* 0x000fe4000f8ec0ff */
[----:B------:R-:W-:Y:S02]  /*1190*/  UISETP.NE.AND UP1, UPT, UR8, URZ, UP0 ;  /* 0x000000ff0800728c */ /* 0x000fe40008725270 */
[----:B------:R-:W-:Y:S02]  /*11a0*/  UISETP.NE.AND UP0, UPT, UR8, 0x1, UP0 ;  /* 0x000000010800788c */ /* 0x000fe40008705270 */
[----:B------:R-:W-:Y:S02]  /*11b0*/  USEL UR7, URZ, 0x1, UP1 ;  /* 0x00000001ff077887 */ /* 0x000fe40008800000 */
[----:B------:R-:W-:-:S02]  /*11c0*/  USEL UR6, URZ, 0x4, UP0 ;  /* 0x00000004ff067887 */ /* 0x000fc40008000000 */
[----:B------:R-:W-:Y:S02]  /*11d0*/  USEL UR5, URZ, 0x2, UP1 ;  /* 0x00000002ff057887 */ /* 0x000fe40008800000 */
[----:B------:R-:W-:Y:S02]  /*11e0*/  ULEA UR4, UR8, UR4, 0x1 ;  /* 0x0000000408047291 */ /* 0x000fe4000f8e08ff */
[----:B------:R-:W-:Y:S02]  /*11f0*/  USEL UR8, URZ, 0x8, UP0 ;  /* 0x00000008ff087887 */ /* 0x000fe40008000000 */
[----:B------:R-:W-:-:S03]  /*1200*/  UIADD3 UR5, UPT, UPT, UR5, UR6, UR7 ;  /* 0x0000000605057290 */ /* 0x000fc6000fffe007 */
[----:B------:R-:W-:Y:S01]  /*1210*/  UMOV UR6, 0x3 ;  /* 0x0000000300067882 */ /* 0x000fe20000000000 */
[----:B------:R-:W-:Y:S02]  /*1220*/  UIADD3 UR5, UPT, UPT, UR5, UR8, URZ ;  /* 0x0000000805057290 */ /* 0x000fe4000fffe0ff */
[----:B------:R-:W-:-:S04]  /*1230*/  USHF.L.U32 UR4, UR6, UR4, URZ ;  /* 0x0000000406047299 */ /* 0x000fc800080006ff */
[----:B------:R-:W-:Y:S02]  /*1240*/  IMAD.U32 R2, RZ, RZ, UR5 ;  /* 0x00000005ff027e24 */ /* 0x000fe4000f8e00ff */
[----:B------:R-:W-:Y:S02]  /*1250*/  IMAD.U32 R0, RZ, RZ, UR4 ;  /* 0x00000004ff007e24 */ /* 0x000fe4000f8e00ff */
.L_x_17:
[----:B------:R-:W-:Y:S05]  /*1260*/  BRA.U !UP2, `(.L_x_18) ;  /* 0x000000010ad47547 */ /* 0x000fea000b800000 */
[----:B------:R-:W1:Y:S01]  /*1270*/  LDCU.128 UR24, c[0x0][0xb10] ;  /* 0x00016200ff1877ac */ /* 0x000e620008000c00 */
[----:B------:R-:W2:Y:S01]  /*1280*/  LDCU UR6, c[0x0][0x370] ;  /* 0x00006e00ff0677ac */ /* 0x000ea20008000800 */
[----:B------:R-:W3:Y:S01]  /*1290*/  LDCU UR5, c[0x0][0x374] ;  /* 0x00006e80ff0577ac */ /* 0x000ee20008000800 */
[----:B------:R-:W4:Y:S01]  /*12a0*/  LDCU UR23, c[0x0][0xb0c] ;  /* 0x00016180ff1777ac */ /* 0x000f220008000800 */
[----:B------:R-:W4:Y:S01]  /*12b0*/  LDCU UR4, c[0x0][0xb20] ;  /* 0x00016400ff0477ac */ /* 0x000f220008000800 */
[----:B------:R-:W4:Y:S01]  /*12c0*/  LDCU.64 UR8, c[0x0][0xb28] ;  /* 0x00016500ff0877ac */ /* 0x000f220008000a00 */
[----:B-1----:R-:W-:Y:S02]  /*12d0*/  UISETP.NE.AND UP0, UPT, UR26, 0x1, UPT ;  /* 0x000000011a00788c */ /* 0x002fe4000bf05270 */
[----:B---3--:R-:W-:Y:S02]  /*12e0*/  UIMAD.WIDE.U32 UR10, UR5, UR27, URZ ;  /* 0x0000001b050a72a5 */ /* 0x008fe4000f8e00ff */
[----:B--2---:R-:W-:-:S02]  /*12f0*/  UIMAD.WIDE.U32 UR12, UR6, UR24, URZ ;  /* 0x00000018060c72a5 */ /* 0x004fc4000f8e00ff */
[----:B----4-:R-:W-:Y:S02]  /*1300*/  UISETP.NE.AND UP1, UPT, UR23, 0x1, UPT ;  /* 0x000000011700788c */ /* 0x010fe4000bf25270 */
[----:B------:R-:W-:Y:S01]  /*1310*/  UISETP.NE.AND UP2, UPT, UR19, 0x1, UPT ;  /* 0x000000011300788c */ /* 0x000fe2000bf45270 */
[----:B------:R-:W-:Y:S02]  /*1320*/  UMOV UR10, UR11 ;  /* 0x0000000b000a7c82 */ /* 0x000fe40008000000 */
[----:B------:R-:W-:Y:S01]  /*1330*/  UMOV UR12, UR13 ;  /* 0x0000000d000c7c82 */ /* 0x000fe20008000000 */
[----:B------:R-:W-:Y:S02]  /*1340*/  @UP0 USHF.R.U32.HI UR5, URZ, UR4, UR10 ;  /* 0x00000004ff050299 */ /* 0x000fe4000801160a */
[----:B------:R-:W-:Y:S02]  /*1350*/  UIMAD.WIDE.U32 UR16, UR21, UR27, URZ ;  /* 0x0000001b151072a5 */ /* 0x000fe4000f8e00ff */
[----:B------:R-:W-:-:S02]  /*1360*/  UIMAD.WIDE.U32 UR10, UR5, UR8, URZ ;  /* 0x00000008050a72a5 */ /* 0x000fc4000f8e00ff */
[----:B------:R-:W-:Y:S02]  /*1370*/  @UP1 USHF.R.U32.HI UR6, URZ, UR25, UR12 ;  /* 0x00000019ff061299 */ /* 0x000fe4000801160c */
[----:B------:R-:W-:Y:S02]  /*1380*/  UIMAD.WIDE.U32 UR14, UR22, UR24, URZ ;  /* 0x00000018160e72a5 */ /* 0x000fe4000f8e00ff */
[----:B------:R-:W-:Y:S01]  /*1390*/  UIMAD.WIDE.U32 UR12, UR6, UR8, URZ ;  /* 0x00000008060c72a5 */ /* 0x000fe2000f8e00ff */
[----:B------:R-:W-:Y:S01]  /*13a0*/  UMOV UR16, UR17 ;  /* 0x0000001100107c82 */ /* 0x000fe20008000000 */
[----:B------:R-:W-:Y:S01]  /*13b0*/  UMOV UR10, UR11 ;  /* 0x0000000b000a7c82 */ /* 0x000fe20008000000 */
[----:B------:R-:W-:Y:S02]  /*13c0*/  USHF.R.U32.HI UR16, URZ, UR4, UR16 ;  /* 0x00000004ff107299 */ /* 0x000fe40008011610 */
[----:B------:R-:W-:Y:S02]  /*13d0*/  @UP2 USHF.R.U32.HI UR5, URZ, UR9, UR10 ;  /* 0x00000009ff052299 */ /* 0x000fe4000801160a */
[----:B------:R-:W-:Y:S01]  /*13e0*/  UMOV UR7, UR13 ;  /* 0x0000000d00077c82 */ /* 0x000fe20008000000 */
[----:B------:R-:W-:Y:S01]  /*13f0*/  UMOV UR14, UR15 ;  /* 0x0000000f000e7c82 */ /* 0x000fe20008000000 */
[----:B------:R-:W-:-:S02]  /*1400*/  @UP2 USHF.R.U32.HI UR6, URZ, UR9, UR7 ;  /* 0x00000009ff062299 */ /* 0x000fc40008011607 */
[----:B------:R-:W-:Y:S02]  /*1410*/  USHF.R.U32.HI UR14, URZ, UR25, UR14 ;  /* 0x00000019ff0e7299 */ /* 0x000fe4000801160e */
[----:B------:R-:W-:Y:S02]  /*1420*/  USEL UR4, UR21, UR16, !UP0 ;  /* 0x0000001015047287 */ /* 0x000fe4000c000000 */
[----:B------:R-:W-:Y:S02]  /*1430*/  UIMAD UR7, UR5, UR19, URZ ;  /* 0x00000013050772a4 */ /* 0x000fe4000f8e02ff */
[----:B------:R-:W-:Y:S02]  /*1440*/  USEL UR5, UR22, UR14, !UP1 ;  /* 0x0000000e16057287 */ /* 0x000fe4000c800000 */
[----:B------:R-:W-:Y:S02]  /*1450*/  UIMAD UR12, UR6, UR19, URZ ;  /* 0x00000013060c72a4 */ /* 0x000fe4000f8e02ff */
[----:B------:R-:W-:-:S02]  /*1460*/  UISETP.GE.AND UP0, UPT, UR4, UR7, UPT ;  /* 0x000000070400728c */ /* 0x000fc4000bf06270 */
[----:B------:R-:W-:Y:S02]  /*1470*/  UIMAD.WIDE.U32 UR10, UR4, UR8, URZ ;  /* 0x00000008040a72a5 */ /* 0x000fe4000f8e00ff */
[----:B------:R-:W-:Y:S02]  /*1480*/  UISETP.GE.OR UP0, UPT, UR5, UR12, UP0 ;  /* 0x0000000c0500728c */ /* 0x000fe40008706670 */
[----:B------:R-:W-:Y:S02]  /*1490*/  UIMAD.WIDE.U32 UR12, UR5, UR8, URZ ;  /* 0x00000008050c72a5 */ /* 0x000fe4000f8e00ff */
[----:B------:R-:W-:Y:S01]  /*14a0*/  UIADD3 UR10, UPT, UPT, -UR4, URZ, URZ ;  /* 0x000000ff040a7290 */ /* 0x000fe2000fffe1ff */
[----:B------:R-:W-:Y:S01]  /*14b0*/  UMOV UR8, UR11 ;  /* 0x0000000b00087c82 */ /* 0x000fe20008000000 */
[----:B------:R-:W-:Y:S02]  /*14c0*/  UIADD3 UR20, UPT, UPT, -UR5, URZ, URZ ;  /* 0x000000ff05147290 */ /* 0x000fe4000fffe1ff */
[----:B------:R-:W-:-:S03]  /*14d0*/  USHF.R.U32.HI UR8, URZ, UR9, UR8 ;  /* 0x00000009ff087299 */ /* 0x000fc60008011608 */
[----:B------:R-:W-:Y:S01]  /*14e0*/  @!UP0 UMOV UR7, UR13 ;  /* 0x0000000d00078c82 */ /* 0x000fe20008000000 */
[----:B------:R-:W-:Y:S02]  /*14f0*/  UIMAD UR21, UR26, UR10, UR21 ;  /* 0x0000000a1a1572a4 */ /* 0x000fe4000f8e0215 */
[----:B------:R-:W-:Y:S02]  /*1500*/  USEL UR8, UR4, UR8, !UP2 ;  /* 0x0000000804087287 */ /* 0x000fe4000d000000 */
[----:B------:R-:W-:Y:S02]  /*1510*/  @!UP0 USHF.R.U32.HI UR7, URZ, UR9, UR7 ;  /* 0x00000009ff078299 */ /* 0x000fe40008011607 */
[----:B------:R-:W-:Y:S02]  /*1520*/  UIADD3 UR9, UPT, UPT, -UR8, URZ, URZ ;  /* 0x000000ff08097290 */ /* 0x000fe4000fffe1ff */
[----:B------:R-:W-:Y:S02]  /*1530*/  @!UP0 USEL UR7, UR5, UR7, !UP2 ;  /* 0x0000000705078287 */ /* 0x000fe4000d000000 */
[----:B------:R-:W-:-:S02]  /*1540*/  UIMAD UR9, UR19, UR9, UR4 ;  /* 0x00000009130972a4 */ /* 0x000fc4000f8e0204 */
[----:B------:R-:W-:Y:S02]  /*1550*/  @!UP0 UIADD3 UR8, UPT, UPT, UR8, -UR7, URZ ;  /* 0x8000000708088290 */ /* 0x000fe4000fffe0ff */
[----:B------:R-:W-:Y:S02]  /*1560*/  @!UP0 UIMAD UR6, UR9, UR6, UR7 ;  /* 0x00000006090682a4 */ /* 0x000fe4000f8e0207 */
[----:B------:R-:W-:Y:S02]  /*1570*/  @!UP0 UIMAD UR4, UR8, UR19, UR5 ;  /* 0x00000013080482a4 */ /* 0x000fe4000f8e0205 */
[----:B------:R-:W-:Y:S02]  /*1580*/  UIMAD UR20, UR23, UR20, UR22 ;  /* 0x00000014171472a4 */ /* 0x000fe4000f8e0216 */
[----:B------:R-:W-:Y:S01]  /*1590*/  UIMAD UR21, UR4, UR26, UR21 ;  /* 0x0000001a041572a4 */ /* 0x000fe2000f8e0215 */
[----:B------:R-:W-:Y:S02]  /*15a0*/  @!UP0 UMOV UR5, UR6 ;  /* 0x0000000600058c82 */ /* 0x000fe40008000000 */
[----:B------:R-:W-:-:S12]  /*15b0*/  UIMAD UR20, UR5, UR23, UR20 ;  /* 0x00000017051472a4 */ /* 0x000fd8000f8e0214 */
.L_x_18:
[----:B------:R-:W-:Y:S02]  /*15c0*/  UISETP.NE.AND UP1, UPT, UR28, 0x1, UPT ;  /* 0x000000011c00788c */ /* 0x000fe4000bf25270 */
[----:B------:R-:W-:Y:S02]  /*15d0*/  UISETP.NE.AND UP0, UPT, UR18, 0x2, UPT ;  /* 0x000000021200788c */ /* 0x000fe4000bf05270 */
[----:B------:R-:W-:Y:S02]  /*15e0*/  ULOP3.LUT UR30, UR30, 0x400, URZ, 0xc0, !UPT ;  /* 0x000004001e1e7892 */ /* 0x000fe4000f8ec0ff */
[----:B------:R-:W-:-:S03]  /*15f0*/  USHF.L.U32 UR29, UR31, UR29, URZ ;  /* 0x0000001d1f1d7299 */ /* 0x000fc600080006ff */
[----:B------:R-:W-:Y:S09]  /*1600*/  BRA.U UP1, `(.L_x_19) ;  /* 0x0000000101447547 */ /* 0x000ff2000b800000 */
[----:B------:R-:W1:Y:S01]  /*1610*/  LDCU.128 UR8, c[0x0][0xb10] ;  /* 0x00016200ff0877ac */ /* 0x000e620008000c00 */
[----:B------:R-:W2:Y:S01]  /*1620*/  LDCU UR12, c[0x0][0xb0c] ;  /* 0x00016180ff0c77ac */ /* 0x000ea20008000800 */
[----:B------:R-:W3:Y:S01]  /*1630*/  LDCU UR13, c[0x0][0xb20] ;  /* 0x00016400ff0d77ac */ /* 0x000ee20008000800 */
[----:B-1----:R-:W-:Y:S02]  /*1640*/  UIMAD.WIDE.U32 UR6, UR20, UR8, URZ ;  /* 0x00000008140672a5 */ /* 0x002fe4000f8e00ff */
[----:B------:R-:W-:Y:S02]  /*1650*/  UIMAD.WIDE.U32 UR4, UR21, UR11, URZ ;  /* 0x0000000b150472a5 */ /* 0x000fe4000f8e00ff */
[----:B--2---:R-:W-:Y:S02]  /*1660*/  UISETP.NE.AND UP2, UPT, UR12, 0x1, UPT ;  /* 0x000000010c00788c */ /* 0x004fe4000bf45270 */
[----:B------:R-:W-:Y:S01]  /*1670*/  UISETP.NE.AND UP1, UPT, UR10, 0x1, UPT ;  /* 0x000000010a00788c */ /* 0x000fe2000bf25270 */
[----:B------:R-:W-:-:S02]  /*1680*/  UMOV UR6, UR7 ;  /* 0x0000000700067c82 */ /* 0x000fc40008000000 */
[----:B------:R-:W-:Y:S01]  /*1690*/  UMOV UR4, UR5 ;  /* 0x0000000500047c82 */ /* 0x000fe20008000000 */
[----:B------:R-:W-:Y:S02]  /*16a0*/  USHF.R.U32.HI UR6, URZ, UR9, UR6 ;  /* 0x00000009ff067299 */ /* 0x000fe40008011606 */
[----:B---3--:R-:W-:Y:S02]  /*16b0*/  USHF.R.U32.HI UR4, URZ, UR13, UR4 ;  /* 0x0000000dff047299 */ /* 0x008fe40008011604 */
[----:B------:R-:W-:Y:S02]  /*16c0*/  USEL UR5, UR20, UR6, !UP2 ;  /* 0x0000000614057287 */ /* 0x000fe4000d000000 */
[----:B------:R-:W-:-:S04]  /*16d0*/  USEL UR4, UR21, UR4, !UP1 ;  /* 0x0000000415047287 */ /* 0x000fc8000c800000 */
[----:B------:R-:W-:Y:S02]  /*16e0*/  UIADD3 UR6, UPT, UPT, -UR4, UR5, URZ ;  /* 0x0000000504067290 */ /* 0x000fe4000fffe1ff */
[----:B------:R-:W-:Y:S02]  /*16f0*/  UIADD3 UR4, UPT, UPT, UR4, -UR5, URZ ;  /* 0x8000000504047290 */ /* 0x000fe4000fffe0ff */
[----:B------:R-:W-:Y:S02]  /*1700*/  UIMAD UR21, UR6, UR10, UR21 ;  /* 0x0000000a061572a4 */ /* 0x000fe4000f8e0215 */
[----:B------:R-:W-:-:S12]  /*1710*/  UIMAD UR20, UR4, UR12, UR20 ;  /* 0x0000000c041472a4 */ /* 0x000fd8000f8e0214 */
.L_x_19:
[----:B------:R-:W-:Y:S05]  /*1720*/  BRA.U !UP5, `(.L_x_20) ;  /* 0x000000010d0c7547 */ /* 0x000fea000b800000 */
[----:B------:R-:W-:Y:S01]  /*1730*/  UCGABAR_WAIT ;  /* 0x0000000000007dc7 */ /* 0x000fe20008000000 */
[----:B------:R-:W-:Y:S01]  /*1740*/  CCTL.IVALL ;  /* 0x00000000ff00798f */ /* 0x000fe20002000000 */
[----:B------:R-:W-:Y:S05]  /*1750*/  BRA `(.L_x_21) ;  /* 0x0000000000047947 */ /* 0x000fea0003800000 */
.L_x_20:
[----:B------:R-:W-:Y:S06]  /*1760*/  BAR.SYNC.DEFER_BLOCKING 0x0 ;  /* 0x0000000000007b1d */ /* 0x000fec0000010000 */
.L_x_21:
[----:B------:R-:W-:Y:S05]  /*1770*/  BRA.U UP0, `(.L_x_22) ;  /* 0x0000001500407547 */ /* 0x000fea000b800000 */
[----:B------:R-:W1:Y:S01]  /*1780*/  LDCU UR6, c[0x0][0x38c] ;  /* 0x00007180ff0677ac */ /* 0x000e620008000800 */
[----:B------:R-:W-:Y:S01]  /*1790*/  PLOP3.LUT P1, PT, PT, PT, UP3, 0x80, 0x8 ;  /* 0x000000000008781c */ /* 0x000fe20003f2f038 */
[----:B------:R-:W-:Y:S01]  /*17a0*/  IMAD.MOV.U32 R12, RZ, RZ, 0x1 ;  /* 0x00000001ff0c7424 */ /* 0x000fe200078e00ff */
[----:B------:R-:W-:Y:S01]  /*17b0*/  ISETP.NE.AND P2, PT, R3, RZ, P3 ;  /* 0x000000ff0300720c */ /* 0x000fe20001f45270 */
[----:B------:R-:W-:Y:S01]  /*17c0*/  USHF.L.U32 UR7, UR22, 0x6, URZ ;  /* 0x0000000616077899 */ /* 0x000fe200080006ff */
[----:B------:R-:W-:Y:S01]  /*17d0*/  PLOP3.LUT P1, PT, P1, PT, PT, 0x8, 0x80 ;  /* 0x000000000080781c */ /* 0x000fe20000f2e170 */
[----:B------:R-:W-:Y:S01]  /*17e0*/  USHF.L.U32 UR52, UR22, 0x5, URZ ;  /* 0x0000000516347899 */ /* 0x000fe200080006ff */
[----:B------:R-:W-:Y:S01]  /*17f0*/  CS2R R10, SRZ ;  /* 0x00000000000a7805 */ /* 0x000fe2000001ff00 */
[----:B------:R-:W-:Y:S01]  /*1800*/  UISETP.NE.AND UP1, UPT, UR18, URZ, UPT ;  /* 0x000000ff1200728c */ /* 0x000fe2000bf25270 */
[----:B------:R-:W-:Y:S01]  /*1810*/  IMAD.MOV.U32 R9, RZ, RZ, RZ ;  /* 0x000000ffff097224 */ /* 0x000fe200078e00ff */
[----:B------:R-:W2:Y:S01]  /*1820*/  LDCU UR46, c[0x0][0x370] ;  /* 0x00006e00ff2e77ac */ /* 0x000ea20008000800 */
[----:B------:R-:W-:Y:S01]  /*1830*/  IMAD.MOV.U32 R8, RZ, RZ, 0x1 ;  /* 0x00000001ff087424 */ /* 0x000fe200078e00ff */
[----:B------:R-:W3:Y:S01]  /*1840*/  LDCU.64 UR40, c[0x0][0x348] ;  /* 0x00006900ff2877ac */ /* 0x000ee20008000a00 */
[----:B-1----:R-:W-:-:S02]  /*1850*/  UIADD3 UR5, UPT, UPT, UR6, 0x3f, URZ ;  /* 0x0000003f06057890 */ /* 0x002fc4000fffe0ff */
[----:B------:R-:W-:Y:S02]  /*1860*/  UIADD3 UR54, UPT, UPT, UR6, 0x7e, URZ ;  /* 0x0000007e06367890 */ /* 0x000fe4000fffe0ff */
[----:B------:R-:W-:Y:S01]  /*1870*/  USHF.R.S32.HI UR4, URZ, 0x1f, UR5 ;  /* 0x0000001fff047899 */ /* 0x000fe20008011405 */
[----:B------:R-:W1:Y:S03]  /*1880*/  LDCU UR45, c[0x0][0x374] ;  /* 0x00006e80ff2d77ac */ /* 0x000e660008000800 */
[----:B------:R-:W-:Y:S02]  /*1890*/  ULEA.HI UR4, UR4, UR5, URZ, 0x6 ;  /* 0x0000000504047291 */ /* 0x000fe4000f8f30ff */
[----:B------:R-:W-:Y:S02]  /*18a0*/  UIADD3 UR5, UPT, UPT, UR6, -0x1, URZ ;  /* 0xffffffff06057890 */ /* 0x000fe4000fffe0ff */
[----:B------:R-:W-:-:S02]  /*18b0*/  USHF.R.S32.HI UR48, URZ, 0x6, UR4 ;  /* 0x00000006ff307899 */ /* 0x000fc40008011404 */
[----:B------:R-:W-:Y:S02]  /*18c0*/  UISETP.GE.U32.AND UP2, UPT, UR5, -0x7f, UPT ;  /* 0xffffff810500788c */ /* 0x000fe4000bf46070 */
[----:B------:R-:W-:Y:S02]  /*18d0*/  UISETP.LT.U32.AND UP0, UPT, UR48, 0x3, UPT ;  /* 0x000000033000788c */ /* 0x000fe4000bf01070 */
[----:B------:R-:W-:Y:S02]  /*18e0*/  ULOP3.LUT UR5, UR7, 0x40, URZ, 0xc0, !UPT ;  /* 0x0000004007057892 */ /* 0x000fe4000f8ec0ff */
[----:B------:R-:W-:Y:S02]  /*18f0*/  USEL UR47, UR48, 0x3, UP0 ;  /* 0x00000003302f7887 */ /* 0x000fe40008000000 */
[----:B------:R-:W-:Y:S02]  /*1900*/  ULOP3.LUT UR52, UR52, 0x20, URZ, 0xc0, !UPT ;  /* 0x0000002034347892 */ /* 0x000fe4000f8ec0ff */
[----:B------:R-:W-:-:S02]  /*1910*/  UIADD3 UR4, UPT, UPT, UR47, -0x1, URZ ;  /* 0xffffffff2f047890 */ /* 0x000fc4000fffe0ff */
[----:B------:R-:W-:Y:S02]  /*1920*/  @UP2 UIADD3 UR4, UPT, UPT, UR47, URZ, URZ ;  /* 0x000000ff2f042290 */ /* 0x000fe4000fffe0ff */
[----:B------:R-:W-:Y:S02]  /*1930*/  USEL UR31, UR43, 0x2, UP1 ;  /* 0x000000022b1f7887 */ /* 0x000fe40008800000 */
[----:B------:R-:W-:Y:S02]  /*1940*/  ULEA.HI UR50, UR30, UR5, URZ, 0x1b ;  /* 0x000000051e327291 */ /* 0x000fe4000f8fd8ff */
[----:B------:R-:W-:Y:S02]  /*1950*/  UIADD3 UR51, UPT, UPT, UR48, -UR47, URZ ;  /* 0x8000002f30337290 */ /* 0x000fe4000fffe0ff */
[----:B------:R-:W-:Y:S02]  /*1960*/  UIADD3 UR37, UPT, UPT, UR4, 0x1, URZ ;  /* 0x0000000104257890 */ /* 0x000fe4000fffe0ff */
[----:B------:R-:W-:Y:S01]  /*1970*/  UIADD3 UR49, UPT, UPT, -UR4, URZ, URZ ;  /* 0x000000ff04317290 */ /* 0x000fe2000fffe1ff */
[----:B-123--:R-:W-:-:S11]  /*1980*/  UMOV UR15, URZ ;  /* 0x000000ff000f7c82 */ /* 0x00efd60008000000 */
.L_x_44:
[----:B------:R-:W-:Y:S01]  /*1990*/  UISETP.NE.AND UP0, UPT, UR53, URZ, UPT ;  /* 0x000000ff3500728c */ /* 0x000fe2000bf05270 */
[----:B-1----:R-:W1:Y:S08]  /*19a0*/  S2UR UR53, SR_CgaCtaId ;  /* 0x00000000003579c3 */ /* 0x002e700000008800 */
[----:B------:R-:W-:Y:S05]  /*19b0*/  BRA.U UP0, `(.L_x_23) ;  /* 0x0000000100347547 */ /* 0x000fea000b800000 */
[----:B------:R-:W2:Y:S01]  /*19c0*/  S2R R0, SR_CgaCtaId ;  /* 0x0000000000007919 */ /* 0x000ea20000008800 */
[----:B------:R-:W-:Y:S02]  /*19d0*/  MOV R3, 0x400 ;  /* 0x0000040000037802 */ /* 0x000fe40000000f00 */
[----:B------:R-:W-:Y:S02]  /*19e0*/  SHF.L.U32 R2, R8, 0x1f, RZ ;  /* 0x0000001f08027819 */ /* 0x000fe400000006ff */
[----:B--2---:R-:W-:-:S05]  /*19f0*/  LEA R0, R0, R3, 0x18 ;  /* 0x0000000300007211 */ /* 0x004fca00078ec0ff */
[----:B------:R-:W-:-:S04]  /*1a00*/  IMAD R3, R9, 0x8, R0 ;  /* 0x0000000809037824 */ /* 0x000fc800078e0200 */
[----:B------:R-:W2:Y:S02]  /*1a10*/  SYNCS.PHASECHK.TRANS64.TRYWAIT P0, [R3+URZ+0xe0], R2 ;  /* 0x0000e002030075a7 */ /* 0x000ea400080011ff */
[----:B--2---:R-:W-:Y:S05]  /*1a20*/  @!P0 BRA `(.L_x_24) ;  /* 0x0000006400bc8947 */ /* 0x004fea0003800000 */
.L_x_134:
[----:B------:R-:W-:Y:S01]  /*1a30*/  VIADD R9, R9, 0x1 ;  /* 0x0000000109097836 */ /* 0x000fe20000000000 */
[----:B------:R2:W-:Y:S04]  /*1a40*/  SYNCS.ARRIVE.TRANS64.A1T0 RZ, [R3+URZ+0xd0], RZ ;  /* 0x0000d0ff03ff79a7 */ /* 0x0005e800081000ff */
[----:B------:R-:W-:-:S04]  /*1a50*/  ISETP.NE.AND P0, PT, R9, 0x2, PT ;  /* 0x000000020900780c */ /* 0x000fc80003f05270 */
[----:B------:R-:W-:Y:S02]  /*1a60*/  SEL R9, R9, RZ, P0 ;  /* 0x000000ff09097207 */ /* 0x000fe40000000000 */
[----:B--2---:R-:W-:-:S04]  /*1a70*/  SEL R3, RZ, 0x1, P0 ;  /* 0x00000001ff037807 */ /* 0x004fc80000000000 */
[----:B------:R-:W-:-:S07]  /*1a80*/  LOP3.LUT R8, R8, R3, RZ, 0x3c, !PT ;  /* 0x0000000308087212 */ /* 0x000fce00078e3cff */
.L_x_23:
[----:B------:R-:W-:Y:S01]  /*1a90*/  UMOV UR14, 0x400 ;  /* 0x00000400000e7882 */ /* 0x000fe20000000000 */
[----:B------:R-:W-:Y:S01]  /*1aa0*/  SHF.L.U32 R0, R12, 0x1f, RZ ;  /* 0x0000001f0c007819 */ /* 0x000fe200000006ff */
[----:B-1----:R-:W-:Y:S02]  /*1ab0*/  ULEA UR14, UR53, UR14, 0x18 ;  /* 0x0000000e350e7291 */ /* 0x002fe4000f8ec0ff */
[----:B------:R-:W-:Y:S02]  /*1ac0*/  UISETP.GE.U32.AND UP0, UPT, UR54, 0x7f, UPT ;  /* 0x0000007f3600788c */ /* 0x000fe4000bf06070 */
[----:B------:R-:W-:Y:S02]  /*1ad0*/  ULEA UR4, UR15, UR14, 0x3 ;  /* 0x0000000e0f047291 */ /* 0x000fe4000f8e18ff */
[----:B------:R-:W-:Y:S01]  /*1ae0*/  ULEA UR19, UR21, UR52, 0x6 ;  /* 0x0000003415137291 */ /* 0x000fe2000f8e30ff */
[----:B------:R-:W-:-:S06]  /*1af0*/  UMOV UR13, URZ ;  /* 0x000000ff000d7c82 */ /* 0x000fcc0008000000 */
[----:B------:R1:W2:Y:S01]  /*1b00*/  SYNCS.PHASECHK.TRANS64.TRYWAIT P0, [UR4+0x18], R0 ;  /* 0x00001800ff0075a7 */ /* 0x0002a20008001104 */
[----:B------:R-:W-:-:S04]  /*1b10*/  ULEA.HI UR4, UR20, UR20, URZ, 0x1 ;  /* 0x0000001414047291 */ /* 0x000fc8000f8f08ff */
[----:B------:R-:W-:-:S04]  /*1b20*/  USHF.L.U32 UR4, UR4, 0x6, URZ ;  /* 0x0000000604047899 */ /* 0x000fc800080006ff */
[----:B------:R-:W-:-:S04]  /*1b30*/  ULOP3.LUT UR35, UR4, 0xffffff80, URZ, 0xc0, !UPT ;  /* 0xffffff8004237892 */ /* 0x000fc8000f8ec0ff */
[----:B------:R-:W-:Y:S01]  /*1b40*/  UIADD3 UR35, UPT, UPT, UR50, UR35, URZ ;  /* 0x0000002332237290 */ /* 0x000fe2000fffe0ff */
[----:B------:R-:W-:Y:S11]  /*1b50*/  BRA.U !UP0, `(.L_x_25) ;  /* 0x0000000108f87547 */ /* 0x000ff6000b800000 */
[----:B------:R-:W-:Y:S01]  /*1b60*/  UMOV UR21, UR49 ;  /* 0x0000003100157c82 */ /* 0x000fe20008000000 */
[----:B------:R-:W-:Y:S01]  /*1b70*/  UMOV UR4, UR15 ;  /* 0x0000000f00047c82 */ /* 0x000fe20008000000 */
[----:B------:R-:W-:-:S05]  /*1b80*/  UMOV UR26, 0x20 ;  /* 0x00000020001a7882 */ /* 0x000fca0000000000 */
.L_x_31:
[----:B------:R-:W-:Y:S01]  /*1b90*/  ULEA UR33, UR4, UR14, 0x3 ;  /* 0x0000000e04217291 */ /* 0x000fe2000f8e18ff */
[----:B------:R-:W-:Y:S01]  /*1ba0*/  @P3 MOV R2, 0xc000 ;  /* 0x0000c00000023802 */ /* 0x000fe20000000f00 */
[----:B--2-4-:R-:W-:Y:S10]  /*1bb0*/  @P0 BRA `(.L_x_26) ;  /* 0x00000000000c0947 */ /* 0x014ff40003800000 */
[----:B------:R-:W-:-:S04]  /*1bc0*/  SHF.L.U32 R3, R12, 0x1f, RZ ;  /* 0x0000001f0c037819 */ /* 0x000fc800000006ff */
[----:B------:R-:W2:Y:S02]  /*1bd0*/  SYNCS.PHASECHK.TRANS64.TRYWAIT P0, [UR33+0x18], R3 ;  /* 0x00001803ff0075a7 */ /* 0x000ea40008001121 */
[----:B--2---:R-:W-:Y:S05]  /*1be0*/  @!P0 BRA `(.L_x_27) ;  /* 0x0000006400608947 */ /* 0x004fea0003800000 */
.L_x_26:
[----:B------:R2:W-:Y:S01]  /*1bf0*/  @P3 SYNCS.ARRIVE.TRANS64 RZ, [UR33], R2 ;  /* 0x00000002ffff39a7 */ /* 0x0005e20008000021 */
[----:B------:R-:W-:Y:S02]  /*1c00*/  ULOP3.LUT UR5, UR31, 0x2, URZ, 0xfc, !UPT ;  /* 0x000000021f057892 */ /* 0x000fe4000f8efcff */
[----:B------:R-:W-:Y:S02]  /*1c10*/  UIADD3 UR21, UPT, UPT, UR21, 0x1, URZ ;  /* 0x0000000115157890 */ /* 0x000fe4000fffe0ff */
[----:B------:R-:W-:Y:S02]  /*1c20*/  UISETP.NE.AND UP0, UPT, UR5, 0x2, UPT ;  /* 0x000000020500788c */ /* 0x000fe4000bf05270 */
[----:B------:R-:W-:-:S07]  /*1c30*/  UISETP.NE.AND UP2, UPT, UR21, 0x1, UPT ;  /* 0x000000011500788c */ /* 0x000fce000bf45270 */
[----:B------:R-:W-:Y:S05]  /*1c40*/  BRA.U UP0, `(.L_x_28) ;  /* 0x0000000100047547 */ /* 0x000fea000b800000 */
[----:B------:R-:W-:Y:S05]  /*1c50*/  BPT.TRAP 0x1 ;  /* 0x000000040000795c */ /* 0x000fea0000300000 */
.L_x_28:
[----:B------:R-:W-:Y:S04]  /*1c60*/  BSSY.RECONVERGENT B0, `(.L_x_29) ;  /* 0x0000003000007945 */ /* 0x000fe80003800200 */
[----:B------:R-:W-:Y:S05]  /*1c70*/  @!P2 BRA `(.L_x_30) ;  /* 0x000000000004a947 */ /* 0x000fea0003800000 */
[----:B------:R-:W-:Y:S05]  /*1c80*/  BPT.TRAP 0x1 ;  /* 0x000000040000795c */ /* 0x000fea0000300000 */
.L_x_30:
[----:B------:R-:W-:Y:S05]  /*1c90*/  BSYNC.RECONVERGENT B0 ;  /* 0x0000000000007941 */ /* 0x000fea0003800200 */
.L_x_29:
[----:B------:R-:W-:Y:S02]  /*1ca0*/  UIADD3 UR5, UPT, UPT, UR4, 0x1, URZ ;  /* 0x0000000104057890 */ /* 0x000fe4000fffe0ff */
[----:B------:R-:W-:Y:S02]  /*1cb0*/  ULEA UR24, UR4, UR30, 0xc ;  /* 0x0000001e04187291 */ /* 0x000fe4000f8e60ff */
[----:B------:R-:W-:Y:S02]  /*1cc0*/  UISETP.NE.AND UP0, UPT, UR5, 0x3, UPT ;  /* 0x000000030500788c */ /* 0x000fe4000bf05270 */
[----:B------:R-:W-:Y:S02]  /*1cd0*/  ULEA UR24, UR24, UR14, 0x2 ;  /* 0x0000000e18187291 */ /* 0x000fe4000f8e10ff */
[----:B------:R-:W-:Y:S02]  /*1ce0*/  USEL UR6, URZ, 0x1, UP0 ;  /* 0x00000001ff067887 */ /* 0x000fe40008000000 */
[----:B------:R-:W-:-:S02]  /*1cf0*/  USEL UR15, UR5, URZ, UP0 ;  /* 0x000000ff050f7287 */ /* 0x000fc40008000000 */
[----:B------:R-:W-:Y:S02]  /*1d00*/  ULEA UR8, UR4, UR14, 0xd ;  /* 0x0000000e04087291 */ /* 0x000fe4000f8e68ff */
[----:B------:R-:W-:Y:S01]  /*1d10*/  ULEA UR5, UR15, UR14, 0x3 ;  /* 0x0000000e0f057291 */ /* 0x000fe2000f8e18ff */
[----:B------:R-:W-:Y:S01]  /*1d20*/  LOP3.LUT R12, R12, UR6, RZ, 0x3c, !PT ;  /* 0x000000060c0c7c12 */ /* 0x000fe2000f8e3cff */
[----:B------:R-:W-:Y:S02]  /*1d30*/  UIADD3 UR6, UP1, UPT, UR40, 0x80, URZ ;  /* 0x0000008028067890 */ /* 0x000fe4000ff3e0ff */
[----:B------:R-:W-:Y:S01]  /*1d40*/  UIADD3 UR4, UP0, UPT, UR40, 0x180, URZ ;  /* 0x0000018028047890 */ /* 0x000fe2000ff1e0ff */
[----:B-1----:R-:W-:Y:S01]  /*1d50*/  SHF.L.U32 R0, R12, 0x1f, RZ ;  /* 0x0000001f0c007819 */ /* 0x002fe200000006ff */
[----:B------:R-:W-:Y:S02]  /*1d60*/  UIADD3 UR34, UPT, UPT, UR26, -0x20, URZ ;  /* 0xffffffe01a227890 */ /* 0x000fe4000fffe0ff */
[----:B------:R-:W-:Y:S01]  /*1d70*/  ULOP3.LUT UR33, UR33, 0xfefffff8, URZ, 0xc0, !UPT ;  /* 0xfefffff821217892 */ /* 0x000fe2000f8ec0ff */
[----:B------:R3:W4:Y:S01]  /*1d80*/  SYNCS.PHASECHK.TRANS64.TRYWAIT P0, [UR5+0x18], R0 ;  /* 0x00001800ff0075a7 */ /* 0x0007220008001105 */
[----:B------:R-:W-:-:S02]  /*1d90*/  UIADD3.X UR7, UPT, UPT, URZ, UR41, URZ, UP1, !UPT ;  /* 0x00000029ff077290 */ /* 0x000fc40008ffe4ff */
[----:B------:R-:W-:Y:S02]  /*1da0*/  UIADD3 UR32, UPT, UPT, UR24, 0x6400, URZ ;  /* 0x0000640018207890 */ /* 0x000fe4000fffe0ff */
[----:B------:R-:W-:Y:S02]  /*1db0*/  UPRMT UR13, URZ, 0x5410, UR29 ;  /* 0x00005410ff0d7896 */ /* 0x000fe4000800001d */
[----:B------:R-:W-:Y:S02]  /*1dc0*/  UIADD3 UR24, UPT, UPT, UR24, 0x8400, URZ ;  /* 0x0000840018187890 */ /* 0x000fe4000fffe0ff */
[----:B------:R-:W-:Y:S02]  /*1dd0*/  UIADD3.X UR5, UPT, UPT, URZ, UR41, URZ, UP0, !UPT ;  /* 0x00000029ff057290 */ /* 0x000fe400087fe4ff */
[----:B------:R-:W-:Y:S02]  /*1de0*/  UIADD3 UR16, UPT, UPT, UR8, 0x12400, URZ ;  /* 0x0001240008107890 */ /* 0x000fe4000fffe0ff */
[----:B------:R-:W-:Y:S01]  /*1df0*/  UIADD3 UR8, UPT, UPT, UR8, 0x13400, URZ ;  /* 0x0001340008087890 */ /* 0x000fe2000fffe0ff */
[----:B------:R-:W-:Y:S01]  /*1e00*/  UMOV UR22, 0x0 ;  /* 0x0000000000167882 */ /* 0x000fe20000000000 */
[----:B------:R-:W-:Y:S01]  /*1e10*/  UMOV UR23, 0x10000000 ;  /* 0x1000000000177882 */ /* 0x000fe20000000000 */
[----:B------:R-:W-:Y:S01]  /*1e20*/  UMOV UR27, UR35 ;  /* 0x00000023001b7c82 */ /* 0x000fe20008000000 */
[----:B------:R-:W-:Y:S01]  /*1e30*/  UMOV UR28, UR36 ;  /* 0x00000024001c7c82 */ /* 0x000fe20008000000 */
[----:B------:R-:W-:Y:S01]  /*1e40*/  UMOV UR25, UR33 ;  /* 0x0000002100197c82 */ /* 0x000fe20008000000 */
[----:B------:R-:W-:Y:S01]  /*1e50*/  UMOV UR20, UR36 ;  /* 0x0000002400147c82 */ /* 0x000fe20008000000 */
[----:B------:R-:W-:Y:S01]  /*1e60*/  UMOV UR17, UR33 ;  /* 0x0000002100117c82 */ /* 0x000fe20008000000 */
[----:B------:R-:W-:Y:S01]  /*1e70*/  UMOV UR18, UR34 ;  /* 0x0000002200127c82 */ /* 0x000fe20008000000 */
[----:B------:R-:W-:Y:S01]  /*1e80*/  UTMALDG.3D.MULTICAST.2CTA [UR32], [UR6], UR13, desc[UR22] ;  /* 0x00001620060073b4 */ /* 0x000fe2000821180d */
[----:B------:R-:W-:Y:S01]  /*1e90*/  UMOV UR10, UR26 ;  /* 0x0000001a000a7c82 */ /* 0x000fe20008000000 */
[----:B------:R-:W-:Y:S01]  /*1ea0*/  UMOV UR11, UR19 ;  /* 0x00000013000b7c82 */ /* 0x000fe20008000000 */
[----:B------:R-:W-:Y:S01]  /*1eb0*/  UMOV UR12, UR36 ;  /* 0x00000024000c7c82 */ /* 0x000fe20008000000 */
[----:B------:R-:W-:Y:S01]  /*1ec0*/  UMOV UR9, UR33 ;  /* 0x0000002100097c82 */ /* 0x000fe20008000000 */
[----:B------:R1:W-:Y:S01]  /*1ed0*/  UTMALDG.3D.MULTICAST.2CTA [UR24], [UR6], UR13, desc[UR22] ;  /* 0x00001618060073b4 */ /* 0x0003e2000821180d */
[----:B------:R-:W-:Y:S01]  /*1ee0*/  UTMALDG.3D.2CTA [UR16], [UR4], desc[UR22] ;  /* 0x00001610040075b4 */ /* 0x000fe20008211000 */
[----:B------:R2:W-:Y:S01]  /*1ef0*/  UTMALDG.3D.2CTA [UR8], [UR4], desc[UR22] ;  /* 0x00001608040075b4 */ /* 0x0005e20008211000 */
[----:B-1----:R-:W-:Y:S01]  /*1f00*/  UIADD3 UR26, UPT, UPT, UR26, 0x40, URZ ;  /* 0x000000401a1a7890 */ /* 0x002fe2000fffe0ff */
[----:B------:R-:W-:Y:S01]  /*1f10*/  UMOV UR13, UR37 ;  /* 0x00000025000d7c82 */ /* 0x000fe20008000000 */
[----:B--2---:R-:W-:Y:S01]  /*1f20*/  UMOV UR4, UR15 ;  /* 0x0000000f00047c82 */ /* 0x004fe20008000000 */
[----:B---3--:R-:W-:Y:S09]  /*1f30*/  BRA.U UP2, `(.L_x_31) ;  /* 0xfffffffd02147547 */ /* 0x008ff2000b83ffff */
.L_x_25:
[----:B------:R-:W-:Y:S01]  /*1f40*/  ULEA UR4, UR15, UR14, 0x3 ;  /* 0x0000000e0f047291 */ /* 0x000fe2000f8e18ff */
[----:B-1----:R-:W-:Y:S01]  /*1f50*/  SHF.L.U32 R0, R12, 0x1f, RZ ;  /* 0x0000001f0c007819 */ /* 0x002fe200000006ff */
[----:B------:R-:W-:Y:S01]  /*1f60*/  @!P1 SYNCS.ARRIVE.TRANS64.A1T0 RZ, [UR14+0x68], RZ ;  /* 0x000068ffffff99a7 */ /* 0x000fe2000810000e */
[----:B------:R-:W-:-:S06]  /*1f70*/  UISETP.GT.AND UP0, UPT, UR48, UR47, UPT ;  /* 0x0000002f3000728c */ /* 0x000fcc000bf04270 */
[----:B------:R1:W3:Y:S03]  /*1f80*/  SYNCS.PHASECHK.TRANS64.TRYWAIT P1, [UR4+0x18], R0 ;  /* 0x00001800ff0075a7 */ /* 0x0002e60008021104 */
[----:B------:R-:W-:Y:S05]  /*1f90*/  BRA.U !UP0, `(.L_x_32) ;  /* 0x0000000508047547 */ /* 0x000fea000b800000 */
[----:B------:R-:W-:Y:S01]  /*1fa0*/  UIADD3 UR21, UPT, UPT, UR51, UR13, URZ ;  /* 0x0000000d33157290 */ /* 0x000fe2000fffe0ff */
[----:B------:R-:W-:-:S11]  /*1fb0*/  UMOV UR6, UR15 ;  /* 0x0000000f00067c82 */ /* 0x000fd60008000000 */
.L_x_40:
[----:B------:R-:W-:Y:S01]  /*1fc0*/  ULEA UR7, UR6, UR14, 0x3 ;  /* 0x0000000e06077291 */ /* 0x000fe2000f8e18ff */
[----:B---3--:R-:W-:Y:S01]  /*1fd0*/  @P3 MOV R2, 0xc000 ;  /* 0x0000c00000023802 */ /* 0x008fe20000000f00 */
[----:B--23--:R-:W-:Y:S10]  /*1fe0*/  @P1 BRA `(.L_x_33) ;  /* 0x00000000000c1947 */ /* 0x00cff40003800000 */
[----:B------:R-:W-:-:S04]  /*1ff0*/  SHF.L.U32 R3, R12, 0x1f, RZ ;  /* 0x0000001f0c037819 */ /* 0x000fc800000006ff */
[----:B--2-4-:R-:W2:Y:S02]  /*2000*/  SYNCS.PHASECHK.TRANS64.TRYWAIT P0, [UR7+0x18], R3 ;  /* 0x00001803ff0075a7 */ /* 0x014ea40008001107 */
[----:B--2---:R-:W-:Y:S05]  /*2010*/  @!P0 BRA `(.L_x_34) ;  /* 0x00000060006c8947 */ /* 0x004fea0003800000 */
.L_x_33:
[----:B------:R3:W-:Y:S01]  /*2020*/  @P3 SYNCS.ARRIVE.TRANS64 RZ, [UR7], R2 ;  /* 0x00000002ffff39a7 */ /* 0x0007e20008000007 */
[----:B------:R-:W-:-:S04]  /*2030*/  ULOP3.LUT UR4, UR31, 0x2, URZ, 0xfc, !UPT ;  /* 0x000000021f047892 */ /* 0x000fc8000f8efcff */
[----:B------:R-:W-:-:S09]  /*2040*/  UISETP.NE.AND UP0, UPT, UR4, 0x2, UPT ;  /* 0x000000020400788c */ /* 0x000fd2000bf05270 */
[----:B------:R-:W-:Y:S05]  /*2050*/  BRA.U UP0, `(.L_x_35) ;  /* 0x0000000100047547 */ /* 0x000fea000b800000 */
[----:B------:R-:W-:Y:S05]  /*2060*/  BPT.TRAP 0x1 ;  /* 0x000000040000795c */ /* 0x000fea0000300000 */
.L_x_35:
[----:B------:R-:W-:Y:S04]  /*2070*/  BSSY.RECONVERGENT B0, `(.L_x_36) ;  /* 0x0000003000007945 */ /* 0x000fe80003800200 */
[----:B------:R-:W-:Y:S05]  /*2080*/  @!P2 BRA `(.L_x_37) ;  /* 0x000000000004a947 */ /* 0x000fea0003800000 */
[----:B------:R-:W-:Y:S05]  /*2090*/  BPT.TRAP 0x1 ;  /* 0x000000040000795c */ /* 0x000fea0000300000 */
.L_x_37:
[----:B------:R-:W-:Y:S05]  /*20a0*/  BSYNC.RECONVERGENT B0 ;  /* 0x0000000000007941 */ /* 0x000fea0003800200 */
.L_x_36:
[----:B------:R-:W-:Y:S01]  /*20b0*/  UIADD3 UR4, UPT, UPT, UR6, 0x1, URZ ;  /* 0x0000000106047890 */ /* 0x000fe2000fffe0ff */
[----:B------:R-:W-:Y:S01]  /*20c0*/  BSSY.RECONVERGENT B0, `(.L_x_38) ;  /* 0x000002a000007945 */ /* 0x000fe20003800200 */
[----:B--2-4-:R-:W-:Y:S02]  /*20d0*/  ELECT P0, URZ, PT ;  /* 0x0000000000ff782f */ /* 0x014fe40003800000 */
[----:B------:R-:W-:-:S04]  /*20e0*/  UISETP.NE.AND UP0, UPT, UR4, 0x3, UPT ;  /* 0x000000030400788c */ /* 0x000fc8000bf05270 */
[----:B------:R-:W-:Y:S02]  /*20f0*/  USEL UR5, URZ, 0x1, UP0 ;  /* 0x00000001ff057887 */ /* 0x000fe40008000000 */
[----:B------:R-:W-:-:S04]  /*2100*/  USEL UR15, UR4, URZ, UP0 ;  /* 0x000000ff040f7287 */ /* 0x000fc80008000000 */
[----:B------:R-:W-:Y:S01]  /*2110*/  ULEA UR4, UR15, UR14, 0x3 ;  /* 0x0000000e0f047291 */ /* 0x000fe2000f8e18ff */
[----:B------:R-:W-:-:S04]  /*2120*/  LOP3.LUT R12, R12, UR5, RZ, 0x3c, !PT ;  /* 0x000000050c0c7c12 */ /* 0x000fc8000f8e3cff */
[----:B-1----:R-:W-:-:S04]  /*2130*/  SHF.L.U32 R0, R12, 0x1f, RZ ;  /* 0x0000001f0c007819 */ /* 0x002fc800000006ff */
[----:B------:R1:W2:Y:S01]  /*2140*/  SYNCS.PHASECHK.TRANS64.TRYWAIT P1, [UR4+0x18], R0 ;  /* 0x00001800ff0075a7 */ /* 0x0002a20008021104 */
[----:B------:R-:W-:Y:S05]  /*2150*/  @!P0 BRA `(.L_x_39) ;  /* 0x0000000000808947 */ /* 0x000fea0003800000 */
[----:B------:R-:W-:Y:S02]  /*2160*/  ULEA UR24, UR6, UR30, 0xc ;  /* 0x0000001e06187291 */ /* 0x000fe4000f8e60ff */
[----:B------:R-:W-:Y:S02]  /*2170*/  UIADD3 UR4, UP1, UPT, UR40, 0x80, URZ ;  /* 0x0000008028047890 */ /* 0x000fe4000ff3e0ff */
[----:B------:R-:W-:Y:S02]  /*2180*/  ULEA UR24, UR24, UR14, 0x2 ;  /* 0x0000000e18187291 */ /* 0x000fe4000f8e10ff */
[----:B------:R-:W-:Y:S02]  /*2190*/  USHF.L.U32 UR34, UR13, 0x6, URZ ;  /* 0x000000060d227899 */ /* 0x000fe400080006ff */
[----:B------:R-:W-:Y:S02]  /*21a0*/  ULEA UR8, UR6, UR14, 0xd ;  /* 0x0000000e06087291 */ /* 0x000fe4000f8e68ff */
[----:B------:R-:W-:-:S02]  /*21b0*/  UIADD3 UR22, UP0, UPT, UR40, 0x180, URZ ;  /* 0x0000018028167890 */ /* 0x000fc4000ff1e0ff */
[----:B------:R-:W-:Y:S02]  /*21c0*/  ULOP3.LUT UR33, UR7, 0xfefffff8, URZ, 0xc0, !UPT ;  /* 0xfefffff807217892 */ /* 0x000fe4000f8ec0ff */
[----:B------:R-:W-:Y:S02]  /*21d0*/  UIADD3.X UR5, UPT, UPT, URZ, UR41, URZ, UP1, !UPT ;  /* 0x00000029ff057290 */ /* 0x000fe40008ffe4ff */
[----:B------:R-:W-:Y:S02]  /*21e0*/  UIADD3 UR32, UPT, UPT, UR24, 0x6400, URZ ;  /* 0x0000640018207890 */ /* 0x000fe4000fffe0ff */
[----:B------:R-:W-:Y:S02]  /*21f0*/  UPRMT UR10, URZ, 0x5410, UR29 ;  /* 0x00005410ff0a7896 */ /* 0x000fe4000800001d */
[----:B------:R-:W-:Y:S02]  /*2200*/  UIADD3 UR26, UPT, UPT, UR34, 0x20, URZ ;  /* 0x00000020221a7890 */ /* 0x000fe4000fffe0ff */
[----:B------:R-:W-:-:S02]  /*2210*/  UIADD3 UR24, UPT, UPT, UR24, 0x8400, URZ ;  /* 0x0000840018187890 */ /* 0x000fc4000fffe0ff */
        /* <DEDUP_REMOVED lines=13> */
[----:B------:R-:W-:Y:S01]  /*22f0*/  UMOV UR12, UR36 ;  /* 0x00000024000c7c82 */ /* 0x000fe20008000000 */
[----:B------:R-:W-:Y:S01]  /*2300*/  UMOV UR9, UR33 ;  /* 0x0000002100097c82 */ /* 0x000fe20008000000 */
[----:B------:R4:W-:Y:S01]  /*2310*/  UTMALDG.3D.MULTICAST.2CTA [UR24], [UR4], UR10, desc[UR38] ;  /* 0x00002618040073b4 */ /* 0x0009e2000821180a */
[----:B------:R1:W-:Y:S01]  /*2320*/  UTMALDG.3D.2CTA [UR16], [UR22], desc[UR38] ;  /* 0x00002610160075b4 */ /* 0x0003e20008211000 */
[----:B----4-:R-:W-:-:S02]  /*2330*/  UMOV UR10, UR26 ;  /* 0x0000001a000a7c82 */ /* 0x010fc40008000000 */
[----:B------:R1:W-:Y:S02]  /*2340*/  UTMALDG.3D.2CTA [UR8], [UR22], desc[UR38] ;  /* 0x00002608160075b4 */ /* 0x0003e40008211000 */
[----:B-1----:R-:W-:Y:S01]  /*2350*/  NOP ;  /* 0x0000000000007918 */ /* 0x002fe20000000000 */
.L_x_39:
[----:B------:R-:W-:Y:S05]  /*2360*/  BSYNC.RECONVERGENT B0 ;  /* 0x0000000000007941 */ /* 0x000fea0003800200 */
.L_x_38:
[----:B------:R-:W-:Y:S01]  /*2370*/  UIADD3 UR13, UPT, UPT, UR13, 0x1, URZ ;  /* 0x000000010d0d7890 */ /* 0x000fe2000fffe0ff */
[----:B------:R-:W-:-:S03]  /*2380*/  UMOV UR6, UR15 ;  /* 0x0000000f00067c82 */ /* 0x000fc60008000000 */
[----:B------:R-:W-:-:S09]  /*2390*/  UISETP.NE.AND UP0, UPT, UR13, UR21, UPT ;  /* 0x000000150d00728c */ /* 0x000fd2000bf05270 */
[----:B------:R-:W-:Y:S05]  /*23a0*/  BRA.U UP0, `(.L_x_40) ;  /* 0xfffffffd00047547 */ /* 0x000fea000b83ffff */
.L_x_32:
[C---:B------:R-:W-:Y:S01]  /*23b0*/  LEA R3, R11.reuse, UR14, 0x3 ;  /* 0x0000000e0b037c11 */ /* 0x040fe2000f8e18ff */
[----:B------:R-:W-:Y:S01]  /*23c0*/  NOP ;  /* 0x0000000000007918 */ /* 0x000fe20000000000 */
[----:B-1----:R-:W-:Y:S02]  /*23d0*/  SHF.L.U32 R0, R10, 0x1f, RZ ;  /* 0x0000001f0a007819 */ /* 0x002fe400000006ff */
[----:B------:R-:W-:Y:S02]  /*23e0*/  LEA R5, R11, UR14, 0x4 ;  /* 0x0000000e0b057c11 */ /* 0x000fe4000f8e20ff */
[----:B--2-4-:R-:W1:Y:S02]  /*23f0*/  SYNCS.PHASECHK.TRANS64.TRYWAIT P0, [R3+URZ+0x70], R0 ;  /* 0x00007000030075a7 */ /* 0x014e6400080011ff */
[----:B-1----:R-:W-:Y:S05]  /*2400*/  @!P0 BRA `(.L_x_41) ;  /* 0x0000005c00888947 */ /* 0x002fea0003800000 */
.L_x_137:
[----:B------:R-:W2:Y:S01]  /*2410*/  LDS.128 R4, [R5+0x100] ;  /* 0x0001000005047984 */ /* 0x000ea20000000c00 */
[----:B------:R-:W-:Y:S01]  /*2420*/  UISETP.GE.AND UP0, UPT, UR42, 0x1, UPT ;  /* 0x000000012a00788c */ /* 0x000fe2000bf06270 */
[----:B------:R-:W-:Y:S01]  /*2430*/  @!PT LDS RZ, [RZ] ;  /* 0x00000000fffff984 */ /* 0x000fe20000000800 */
[----:B------:R-:W-:Y:S01]  /*2440*/  @!PT LDS RZ, [RZ] ;  /* 0x00000000fffff984 */ /* 0x000fe20000000800 */
[----:B------:R-:W-:Y:S01]  /*2450*/  @!PT LDS RZ, [RZ] ;  /* 0x00000000fffff984 */ /* 0x000fe20000000800 */
[----:B------:R-:W-:Y:S01]  /*2460*/  @!PT LDS RZ, [RZ] ;  /* 0x00000000fffff984 */ /* 0x000fe20000000800 */
[----:B------:R4:W-:Y:S06]  /*2470*/  MEMBAR.ALL.CTA ;  /* 0x0000000000007992 */ /* 0x0009ec0000008000 */
[----:B----4-:R-:W4:Y:S01]  /*2480*/  FENCE.VIEW.ASYNC.S ;  /* 0x00000000000073c6 */ /* 0x010f220000000000 */
[----:B--2---:R-:W-:-:S13]  /*2490*/  LOP3.LUT P0, RZ, R6, 0x1, RZ, 0xc0, !PT ;  /* 0x0000000106ff7812 */ /* 0x004fda000780c0ff */
[----:B----4-:R-:W-:Y:S01]  /*24a0*/  VOTEU.ANY UP1, P0 ;  /* 0x0000000000ff7886 */ /* 0x010fe20000020100 */
[----:B------:R-:W-:-:S13]  /*24b0*/  PLOP3.LUT P0, PT, PT, PT, UP1, 0x80, 0x8 ;  /* 0x000000000008781c */ /* 0x000fda0003f0f018 */
[----:B-1----:R-:W-:Y:S02]  /*24c0*/  @P0 LOP3.LUT R0, R5, 0xffff, RZ, 0xc0, !PT ;  /* 0x0000ffff05000812 */ /* 0x002fe400078ec0ff */
[----:B---3--:R-:W-:Y:S02]  /*24d0*/  @P0 MOV R2, R4 ;  /* 0x0000000400020202 */ /* 0x008fe40000000f00 */
[----:B------:R-:W-:Y:S01]  /*24e0*/  @P0 R2UR UR5, R0 ;  /* 0x00000000000502ca */ /* 0x000fe200000e0000 */
[----:B------:R-:W-:Y:S01]  /*24f0*/  VIADD R0, R3, 0x80 ;  /* 0x0000008003007836 */ /* 0x000fe20000000000 */
[----:B------:R-:W-:Y:S02]  /*2500*/  @P0 SHF.R.U32.HI R4, RZ, 0x10, R5 ;  /* 0x00000010ff040819 */ /* 0x000fe40000011605 */
[----:B------:R-:W-:Y:S02]  /*2510*/  @P0 R2UR UR6, R2 ;  /* 0x00000000020602ca */ /* 0x000fe400000e0000 */
[----:B------:R-:W-:-:S02]  /*2520*/  PRMT R0, RZ, 0x654, R0 ;  /* 0x00000654ff007816 */ /* 0x000fc40000000000 */
[----:B------:R-:W-:Y:S02]  /*2530*/  @P0 R2UR UR4, R4 ;  /* 0x00000000040402ca */ /* 0x000fe400000e0000 */
[----:B------:R1:W-:Y:S03]  /*2540*/  SYNCS.ARRIVE.TRANS64.RED.A1T0 RZ, [R0+URZ], RZ ;  /* 0x000000ff00ff79a7 */ /* 0x0003e600081004ff */
[----:B------:R-:W-:-:S04]  /*2550*/  @UP1 UMOV UR43, UR5 ;  /* 0x00000005002b1c82 */ /* 0x000fc80008000000 */
[----:B------:R-:W-:-:S04]  /*2560*/  @UP1 UMOV UR44, UR6 ;  /* 0x00000006002c1c82 */ /* 0x000fc80008000000 */
[----:B------:R-:W-:Y:S01]  /*2570*/  @UP1 UMOV UR36, UR4 ;  /* 0x0000000400241c82 */ /* 0x000fe20008000000 */
[----:B------:R-:W-:Y:S05]  /*2580*/  BRA.U !UP0, `(.L_x_42) ;  /* 0x0000000108d47547 */ /* 0x000fea000b800000 */
[----:B------:R-:W2:Y:S01]  /*2590*/  LDCU.128 UR16, c[0x0][0xb10] ;  /* 0x00016200ff1077ac */ /* 0x000ea20008000c00 */
[----:B------:R-:W3:Y:S01]  /*25a0*/  LDCU UR23, c[0x0][0xb20] ;  /* 0x00016400ff1777ac */ /* 0x000ee20008000800 */
[----:B------:R-:W4:Y:S01]  /*25b0*/  LDCU UR22, c[0x0][0xb0c] ;  /* 0x00016180ff1677ac */ /* 0x000f220008000800 */
[----:B------:R-:W1:Y:S01]  /*25c0*/  LDCU.64 UR8, c[0x0][0xb28] ;  /* 0x00016500ff0877ac */ /* 0x000e620008000a00 */
[----:B------:R-:W-:Y:S02]  /*25d0*/  UISETP.NE.AND UP3, UPT, UR42, 0x1, UPT ;  /* 0x000000012a00788c */ /* 0x000fe4000bf65270 */
[----:B--2---:R-:W-:Y:S02]  /*25e0*/  UIMAD.WIDE.U32 UR6, UR45, UR19, URZ ;  /* 0x000000132d0672a5 */ /* 0x004fe4000f8e00ff */
[----:B------:R-:W-:Y:S02]  /*25f0*/  UIMAD.WIDE.U32 UR4, UR46, UR16, URZ ;  /* 0x000000102e0472a5 */ /* 0x000fe4000f8e00ff */
[----:B------:R-:W-:-:S02]  /*2600*/  UISETP.NE.AND UP0, UPT, UR18, 0x1, UPT ;  /* 0x000000011200788c */ /* 0x000fc4000bf05270 */
[----:B------:R-:W-:Y:S01]  /*2610*/  UIMAD.WIDE.U32 UR20, UR43, UR19, URZ ;  /* 0x000000132b1472a5 */ /* 0x000fe2000f8e00ff */
[----:B------:R-:W-:Y:S02]  /*2620*/  UMOV UR6, UR7 ;  /* 0x0000000700067c82 */ /* 0x000fe40008000000 */
[----:B------:R-:W-:Y:S01]  /*2630*/  UMOV UR4, UR5 ;  /* 0x0000000500047c82 */ /* 0x000fe20008000000 */
[----:B---3--:R-:W-:Y:S02]  /*2640*/  USHF.R.U32.HI UR6, URZ, UR23, UR6 ;  /* 0x00000017ff067299 */ /* 0x008fe40008011606 */
[----:B----4-:R-:W-:Y:S02]  /*2650*/  UISETP.NE.AND UP2, UPT, UR22, 0x1, UPT ;  /* 0x000000011600788c */ /* 0x010fe4000bf45270 */
[----:B------:R-:W-:Y:S02]  /*2660*/  USHF.R.U32.HI UR4, URZ, UR17, UR4 ;  /* 0x00000011ff047299 */ /* 0x000fe40008011604 */
[----:B------:R-:W-:-:S02]  /*2670*/  USEL UR5, UR45, UR6, !UP0 ;  /* 0x000000062d057287 */ /* 0x000fc4000c000000 */
[----:B------:R-:W-:Y:S02]  /*2680*/  USEL UR6, UR46, UR4, !UP2 ;  /* 0x000000042e067287 */ /* 0x000fe4000d000000 */
[----:B-1----:R-:W-:Y:S01]  /*2690*/  UIMAD.WIDE.U32 UR10, UR5, UR8, URZ ;  /* 0x00000008050a72a5 */ /* 0x002fe2000f8e00ff */
[----:B------:R-:W-:Y:S01]  /*26a0*/  UMOV UR4, UR21 ;  /* 0x0000001500047c82 */ /* 0x000fe20008000000 */
[----:B------:R-:W-:Y:S02]  /*26b0*/  UIMAD.WIDE.U32 UR12, UR44, UR16, URZ ;  /* 0x000000102c0c72a5 */ /* 0x000fe4000f8e00ff */
[----:B------:R-:W-:-:S03]  /*26c0*/  UIMAD.WIDE.U32 UR20, UR6, UR8, URZ ;  /* 0x00000008061472a5 */ /* 0x000fc6000f8e00ff */
[----:B------:R-:W-:Y:S01]  /*26d0*/  UMOV UR10, UR11 ;  /* 0x0000000b000a7c82 */ /* 0x000fe20008000000 */
[----:B------:R-:W-:Y:S02]  /*26e0*/  USHF.R.U32.HI UR4, URZ, UR23, UR4 ;  /* 0x00000017ff047299 */ /* 0x000fe40008011604 */
[----:B------:R-:W-:Y:S01]  /*26f0*/  @UP3 USHF.R.U32.HI UR5, URZ, UR9, UR10 ;  /* 0x00000009ff053299 */ /* 0x000fe2000801160a */
[----:B------:R-:W-:Y:S01]  /*2700*/  UMOV UR12, UR13 ;  /* 0x0000000d000c7c82 */ /* 0x000fe20008000000 */
[----:B------:R-:W-:Y:S01]  /*2710*/  UMOV UR20, UR21 ;  /* 0x0000001500147c82 */ /* 0x000fe20008000000 */
[----:B------:R-:W-:Y:S02]  /*2720*/  USHF.R.U32.HI UR17, URZ, UR17, UR12 ;  /* 0x00000011ff117299 */ /* 0x000fe4000801160c */
[----:B------:R-:W-:Y:S02]  /*2730*/  USEL UR4, UR43, UR4, !UP0 ;  /* 0x000000042b047287 */ /* 0x000fe4000c000000 */
[----:B------:R-:W-:-:S02]  /*2740*/  @UP3 USHF.R.U32.HI UR6, URZ, UR9, UR20 ;  /* 0x00000009ff063299 */ /* 0x000fc40008011614 */
[----:B------:R-:W-:Y:S02]  /*2750*/  UIMAD UR7, UR42, UR5, URZ ;  /* 0x000000052a0772a4 */ /* 0x000fe4000f8e02ff */
[----:B------:R-:W-:Y:S02]  /*2760*/  USEL UR5, UR44, UR17, !UP2 ;  /* 0x000000112c057287 */ /* 0x000fe4000d000000 */
[----:B------:R-:W-:Y:S02]  /*2770*/  UIMAD UR10, UR42, UR6, URZ ;  /* 0x000000062a0a72a4 */ /* 0x000fe4000f8e02ff */
[----:B------:R-:W-:Y:S02]  /*2780*/  UISETP.GE.AND UP0, UPT, UR4, UR7, UPT ;  /* 0x000000070400728c */ /* 0x000fe4000bf06270 */
[----:B------:R-:W-:Y:S02]  /*2790*/  UIMAD.WIDE.U32 UR12, UR4, UR8, URZ ;  /* 0x00000008040c72a5 */ /* 0x000fe4000f8e00ff */
[----:B------:R-:W-:-:S02]  /*27a0*/  UISETP.GE.OR UP0, UPT, UR5, UR10, UP0 ;  /* 0x0000000a0500728c */ /* 0x000fc40008706670 */
        /* <DEDUP_REMOVED lines=19> */
.L_x_42:
[----:B------:R-:W2:Y:S02]  /*28e0*/  LDCU UR4, c[0x0][0xb30] ;  /* 0x00016600ff0477ac */ /* 0x000ea40008000800 */
[----:B--2---:R-:W-:-:S09]  /*28f0*/  UISETP.NE.AND UP0, UPT, UR4, 0x1, UPT ;  /* 0x000000010400788c */ /* 0x004fd2000bf05270 */
[----:B------:R-:W-:Y:S05]  /*2900*/  BRA.U UP0, `(.L_x_43) ;  /* 0x0000000100447547 */ /* 0x000fea000b800000 */
[----:B------:R-:W2:Y:S01]  /*2910*/  LDCU.128 UR8, c[0x0][0xb10] ;  /* 0x00016200ff0877ac */ /* 0x000ea20008000c00 */
[----:B------:R-:W3:Y:S01]  /*2920*/  LDCU UR12, c[0x0][0xb0c] ;  /* 0x00016180ff0c77ac */ /* 0x000ee20008000800 */
[----:B------:R-:W4:Y:S01]  /*2930*/  LDCU UR13, c[0x0][0xb20] ;  /* 0x00016400ff0d77ac */ /* 0x000f220008000800 */
[----:B--2---:R-:W-:Y:S02]  /*2940*/  UIMAD.WIDE.U32 UR6, UR44, UR8, URZ ;  /* 0x000000082c0672a5 */ /* 0x004fe4000f8e00ff */
[----:B------:R-:W-:Y:S02]  /*2950*/  UIMAD.WIDE.U32 UR4, UR43, UR11, URZ ;  /* 0x0000000b2b0472a5 */ /* 0x000fe4000f8e00ff */
[----:B---3--:R-:W-:Y:S02]  /*2960*/  UISETP.NE.AND UP2, UPT, UR12, 0x1, UPT ;  /* 0x000000010c00788c */ /* 0x008fe4000bf45270 */
[----:B------:R-:W-:Y:S01]  /*2970*/  UISETP.NE.AND UP0, UPT, UR10, 0x1, UPT ;  /* 0x000000010a00788c */ /* 0x000fe2000bf05270 */
[----:B------:R-:W-:-:S02]  /*2980*/  UMOV UR6, UR7 ;  /* 0x0000000700067c82 */ /* 0x000fc40008000000 */
[----:B------:R-:W-:Y:S01]  /*2990*/  UMOV UR4, UR5 ;  /* 0x0000000500047c82 */ /* 0x000fe20008000000 */
[----:B------:R-:W-:Y:S02]  /*29a0*/  USHF.R.U32.HI UR9, URZ, UR9, UR6 ;  /* 0x00000009ff097299 */ /* 0x000fe40008011606 */
[----:B----4-:R-:W-:Y:S02]  /*29b0*/  USHF.R.U32.HI UR4, URZ, UR13, UR4 ;  /* 0x0000000dff047299 */ /* 0x010fe40008011604 */
[----:B------:R-:W-:Y:S02]  /*29c0*/  USEL UR5, UR44, UR9, !UP2 ;  /* 0x000000092c057287 */ /* 0x000fe4000d000000 */
[----:B------:R-:W-:-:S04]  /*29d0*/  USEL UR4, UR43, UR4, !UP0 ;  /* 0x000000042b047287 */ /* 0x000fc8000c000000 */
[----:B------:R-:W-:Y:S02]  /*29e0*/  UIADD3 UR6, UPT, UPT, UR5, -UR4, URZ ;  /* 0x8000000405067290 */ /* 0x000fe4000fffe0ff */
[----:B------:R-:W-:Y:S02]  /*29f0*/  UIADD3 UR4, UPT, UPT, -UR5, UR4, URZ ;  /* 0x0000000405047290 */ /* 0x000fe4000fffe1ff */
[----:B------:R-:W-:Y:S02]  /*2a00*/  UIMAD UR43, UR6, UR10, UR43 ;  /* 0x0000000a062b72a4 */ /* 0x000fe4000f8e022b */
[----:B------:R-:W-:-:S12]  /*2a10*/  UIMAD UR44, UR4, UR12, UR44 ;  /* 0x0000000c042c72a4 */ /* 0x000fd8000f8e022c */
.L_x_43:
[----:B------:R-:W-:Y:S01]  /*2a20*/  VIADD R11, R11, 0x1 ;  /* 0x000000010b0b7836 */ /* 0x000fe20000000000 */
[----:B------:R-:W-:Y:S02]  /*2a30*/  R2UR UR5, R59 ;  /* 0x000000003b0572ca */ /* 0x000fe400000e0000 */
[----:B------:R-:W-:Y:S02]  /*2a40*/  R2UR UR4, R58 ;  /* 0x000000003a0472ca */ /* 0x000fe400000e0000 */
[C---:B------:R-:W-:Y:S02]  /*2a50*/  ISETP.NE.AND P0, PT, R11.reuse, 0x2, PT ;  /* 0x000000020b00780c */ /* 0x040fe40003f05270 */
[----:B------:R-:W-:Y:S02]  /*2a60*/  PLOP3.LUT P1, PT, PT, PT, PT, 0x80, 0x8 ;  /* 0x000000000008781c */ /* 0x000fe40003f2f070 */
[----:B------:R-:W-:Y:S02]  /*2a70*/  SEL R3, RZ, 0x1, P0 ;  /* 0x00000001ff037807 */ /* 0x000fe40000000000 */
[----:B------:R-:W-:-:S02]  /*2a80*/  SEL R11, R11, RZ, P0 ;  /* 0x000000ff0b0b7207 */ /* 0x000fc40000000000 */
[----:B------:R-:W-:Y:S01]  /*2a90*/  LOP3.LUT R10, R10, R3, RZ, 0x3c, !PT ;  /* 0x000000030a0a7212 */ /* 0x000fe200078e3cff */
[----:B------:R-:W-:Y:S02]  /*2aa0*/  UIADD3 UR20, UPT, UPT, UR44, UR5, URZ ;  /* 0x000000052c147290 */ /* 0x000fe4000fffe0ff */
[----:B------:R-:W-:Y:S01]  /*2ab0*/  UIADD3 UR21, UPT, UPT, UR43, UR4, URZ ;  /* 0x000000042b157290 */ /* 0x000fe2000fffe0ff */
[----:B------:R-:W-:Y:S11]  /*2ac0*/  BRA.U UP1, `(.L_x_44) ;  /* 0xffffffed01b07547 */ /* 0x000ff6000b83ffff */
[----:B------:R-:W-:Y:S01]  /*2ad0*/  UIADD3 UR14, UPT, UPT, UR14, 0x18, URZ ;  /* 0x000000180e0e7890 */ /* 0x000fe2000fffe0ff */
[----:B------:R-:W-:-:S03]  /*2ae0*/  SHF.L.U32 R3, R12, 0x1f, RZ ;  /* 0x0000001f0c037819 */ /* 0x000fc600000006ff */
[----:B------:R-:W-:-:S09]  /*2af0*/  ULEA UR4, UR15, UR14, 0x3 ;  /* 0x0000000e0f047291 */ /* 0x000fd2000f8e18ff */
[----:B------:R-:W2:Y:S02]  /*2b00*/  SYNCS.PHASECHK.TRANS64.TRYWAIT P0, [UR4], R3 ;  /* 0x00000003ff0075a7 */ /* 0x000ea40008001104 */
[----:B--2---:R-:W-:Y:S05]  /*2b10*/  @!P0 BRA `(.L_x_45) ;  /* 0x0000005400d88947 */ /* 0x004fea0003800000 */
.L_x_139:
[----:B------:R-:W-:-:S04]  /*2b20*/  UIADD3 UR4, UPT, UPT, UR15, 0x1, URZ ;  /* 0x000000010f047890 */ /* 0x000fc8000fffe0ff */
[----:B------:R-:W-:-:S04]  /*2b30*/  UISETP.NE.AND UP0, UPT, UR4, 0x3, UPT ;  /* 0x000000030400788c */ /* 0x000fc8000bf05270 */
[----:B------:R-:W-:Y:S02]  /*2b40*/  USEL UR6, URZ, 0x1, UP0 ;  /* 0x00000001ff067887 */ /* 0x000fe40008000000 */
[----:B------:R-:W-:-:S04]  /*2b50*/  USEL UR4, UR4, URZ, UP0 ;  /* 0x000000ff04047287 */ /* 0x000fc80008000000 */
[----:B------:R-:W-:Y:S01]  /*2b60*/  ULEA UR5, UR4, UR14, 0x3 ;  /* 0x0000000e04057291 */ /* 0x000fe2000f8e18ff */
[----:B------:R-:W-:-:S04]  /*2b70*/  LOP3.LUT R12, R12, UR6, RZ, 0x3c, !PT ;  /* 0x000000060c0c7c12 */ /* 0x000fc8000f8e3cff */
[----:B-1----:R-:W-:-:S04]  /*2b80*/  SHF.L.U32 R3, R12, 0x1f, RZ ;  /* 0x0000001f0c037819 */ /* 0x002fc800000006ff */
[----:B------:R-:W1:Y:S02]  /*2b90*/  SYNCS.PHASECHK.TRANS64.TRYWAIT P0, [UR5], R3 ;  /* 0x00000003ff0075a7 */ /* 0x000e640008001105 */
[----:B-1----:R-:W-:Y:S05]  /*2ba0*/  @!P0 BRA `(.L_x_46) ;  /* 0x0000005400cc8947 */ /* 0x002fea0003800000 */
.L_x_141:
[----:B------:R-:W-:-:S04]  /*2bb0*/  UIADD3 UR4, UPT, UPT, UR4, 0x1, URZ ;  /* 0x0000000104047890 */ /* 0x000fc8000fffe0ff */
[----:B------:R-:W-:-:S04]  /*2bc0*/  UISETP.NE.AND UP0, UPT, UR4, 0x3, UPT ;  /* 0x000000030400788c */ /* 0x000fc8000bf05270 */
[----:B------:R-:W-:Y:S02]  /*2bd0*/  USEL UR5, URZ, 0x1, UP0 ;  /* 0x00000001ff057887 */ /* 0x000fe40008000000 */
[----:B------:R-:W-:-:S04]  /*2be0*/  USEL UR4, UR4, URZ, UP0 ;  /* 0x000000ff04047287 */ /* 0x000fc80008000000 */
[----:B------:R-:W-:Y:S01]  /*2bf0*/  ULEA UR4, UR4, UR14, 0x3 ;  /* 0x0000000e04047291 */ /* 0x000fe2000f8e18ff */
[----:B-1----:R-:W-:-:S04]  /*2c00*/  LOP3.LUT R3, R12, UR5, RZ, 0x3c, !PT ;  /* 0x000000050c037c12 */ /* 0x002fc8000f8e3cff */
[----:B------:R-:W-:Y:S01]  /*2c10*/  SHF.L.U32 R3, R3, 0x1f, RZ ;  /* 0x0000001f03037819 */ /* 0x000fe200000006ff */
[----:B------:R-:W-:-:S07]  /*2c20*/  IMAD.U32 R0, RZ, RZ, UR4 ;  /* 0x00000004ff007e24 */ /* 0x000fce000f8e00ff */
.L_x_47:
[----:B-1----:R1:W2:Y:S02]  /*2c30*/  SYNCS.PHASECHK.TRANS64.TRYWAIT P0, [R0+URZ], R3 ;  /* 0x00000003000075a7 */ /* 0x0022a400080011ff */
[----:B--2---:R-:W-:Y:S05]  /*2c40*/  @!P0 NANOSLEEP.SYNCS 0x989680 ;  /* 0x009896800000895d */ /* 0x004fea0003900000 */
[----:B------:R-:W2:Y:S02]  /*2c50*/  @!P0 SYNCS.PHASECHK.TRANS64 P0, [R0+URZ], R3 ;  /* 0x00000003000085a7 */ /* 0x000ea400080010ff */
[----:B--2---:R-:W-:Y:S05]  /*2c60*/  @P0 EXIT ;  /* 0x000000000000094d */ /* 0x004fea0003800000 */
[----:B------:R-:W-:Y:S05]  /*2c70*/  BRA `(.L_x_47) ;  /* 0xfffffffc00ec7947 */ /* 0x000fea000383ffff */
.L_x_22:
[----:B------:R-:W-:-:S04]  /*2c80*/  UISETP.NE.AND UP0, UPT, UR53, URZ, UPT ;  /* 0x000000ff3500728c */ /* 0x000fc8000bf05270 */
[----:B------:R-:W-:-:S09]  /*2c90*/  UISETP.NE.OR UP0, UPT, UR18, 0x1, UP0 ;  /* 0x000000011200788c */ /* 0x000fd20008705670 */
[----:B------:R-:W-:Y:S05]  /*2ca0*/  BRA.U UP0, `(.L_x_48) ;  /* 0x0000000500487547 */ /* 0x000fea000b800000 */
[----:B------:R-:W-:Y:S01]  /*2cb0*/  ISETP.GE.U32.AND P2, PT, R3, 0x4, PT ;  /* 0x000000040300780c */ /* 0x000fe20003f46070 */
[----:B------:R-:W-:Y:S01]  /*2cc0*/  IMAD.MOV.U32 R12, RZ, RZ, 0x1 ;  /* 0x00000001ff0c7424 */ /* 0x000fe200078e00ff */
[----:B------:R-:W-:Y:S02]  /*2cd0*/  CS2R R10, SRZ ;  /* 0x00000000000a7805 */ /* 0x000fe4000001ff00 */
[----:B------:R-:W-:Y:S01]  /*2ce0*/  CS2R R8, SRZ ;  /* 0x0000000000087805 */ /* 0x000fe2000001ff00 */
[----:B------:R-:W-:Y:S01]  /*2cf0*/  UMOV UR6, 0x400 ;  /* 0x0000040000067882 */ /* 0x000fe20000000000 */
[----:B------:R-:W-:Y:S01]  /*2d00*/  UMOV UR5, URZ ;  /* 0x000000ff00057c82 */ /* 0x000fe20008000000 */
[----:B------:R-:W-:-:S12]  /*2d10*/  ULEA UR6, UR53, UR6, 0x18 ;  /* 0x0000000635067291 */ /* 0x000fd8000f8ec0ff */
.L_x_52:
[----:B------:R-:W-:Y:S02]  /*2d20*/  LEA R0, R8, UR6, 0x3 ;  /* 0x0000000608007c11 */ /* 0x000fe4000f8e18ff */
[----:B------:R-:W-:-:S03]  /*2d30*/  SHF.L.U32 R5, R9, 0x1f, RZ ;  /* 0x0000001f09057819 */ /* 0x000fc600000006ff */
[----:B------:R-:W-:Y:S01]  /*2d40*/  VIADD R4, R0, 0xe0 ;  /* 0x000000e000047836 */ /* 0x000fe20000000000 */
[----:B------:R-:W1:Y:S02]  /*2d50*/  SYNCS.PHASECHK.TRANS64.TRYWAIT P0, [R0+URZ+0xd0], R5 ;  /* 0x0000d005000075a7 */ /* 0x000e6400080011ff */
[----:B-1----:R-:W-:Y:S05]  /*2d60*/  @!P0 BRA `(.L_x_49) ;  /* 0x0000005400748947 */ /* 0x002fea0003800000 */
.L_x_142:
[----:B------:R-:W-:Y:S01]  /*2d70*/  ULEA UR4, UR5, UR6, 0x3 ;  /* 0x0000000605047291 */ /* 0x000fe2000f8e18ff */
[----:B------:R-:W-:Y:S01]  /*2d80*/  PRMT R4, RZ, 0x654, R4 ;  /* 0x00000654ff047816 */ /* 0x000fe20000000004 */
[----:B-1----:R-:W-:Y:S01]  /*2d90*/  @!P2 IMAD.MOV.U32 R5, RZ, RZ, 0x10 ;  /* 0x00000010ff05a424 */ /* 0x002fe200078e00ff */
[----:B------:R-:W-:Y:S01]  /*2da0*/  SHF.L.U32 R7, R12, 0x1f, RZ ;  /* 0x0000001f0c077819 */ /* 0x000fe200000006ff */
[----:B------:R-:W-:Y:S01]  /*2db0*/  UIADD3 UR7, UPT, UPT, UR4, 0x70, URZ ;  /* 0x0000007004077890 */ /* 0x000fe2000fffe0ff */
[----:B------:R1:W-:Y:S05]  /*2dc0*/  SYNCS.ARRIVE.TRANS64.RED.A1T0 RZ, [R4+URZ], RZ ;  /* 0x000000ff04ff79a7 */ /* 0x0003ea00081004ff */
[----:B------:R-:W-:Y:S01]  /*2dd0*/  IMAD.U32 R0, RZ, RZ, UR7 ;  /* 0x00000007ff007e24 */ /* 0x000fe2000f8e00ff */
[----:B------:R-:W2:Y:S04]  /*2de0*/  SYNCS.PHASECHK.TRANS64.TRYWAIT P0, [UR4+0x80], R7 ;  /* 0x00008007ff0075a7 */ /* 0x000ea80008001104 */
[----:B------:R-:W-:Y:S01]  /*2df0*/  PRMT R13, R3, 0x654, R0 ;  /* 0x00000654030d7816 */ /* 0x000fe20000000000 */
[----:B-12---:R-:W-:Y:S06]  /*2e00*/  @!P0 BRA `(.L_x_50) ;  /* 0x0000005400608947 */ /* 0x006fec0003800000 */
.L_x_144:
[----:B------:R-:W-:Y:S01]  /*2e10*/  ULEA UR8, UR5, UR6, 0x4 ;  /* 0x0000000605087291 */ /* 0x000fe2000f8e20ff */
[----:B------:R-:W-:Y:S01]  /*2e20*/  SEL R2, R13, R2, !P2 ;  /* 0x000000020d027207 */ /* 0x000fe20005000000 */
[----:B------:R-:W-:Y:S01]  /*2e30*/  UIADD3 UR9, UPT, UPT, UR4, 0x70, URZ ;  /* 0x0000007004097890 */ /* 0x000fe2000fffe0ff */
[----:B-1----:R-:W-:Y:S01]  /*2e40*/  LEA R0, R11, UR6, 0x3 ;  /* 0x000000060b007c11 */ /* 0x002fe2000f8e18ff */
[----:B------:R-:W-:Y:S01]  /*2e50*/  UIADD3 UR8, UPT, UPT, UR8, 0x100, URZ ;  /* 0x0000010008087890 */ /* 0x000fe2000fffe0ff */
[----:B------:R1:W-:Y:S01]  /*2e60*/  @!P2 SYNCS.ARRIVE.TRANS64.RED RZ, [R2+URZ], R5 ;  /* 0x0000000502ffa9a7 */ /* 0x0003e200080004ff */
[----:B------:R-:W-:Y:S01]  /*2e70*/  UIADD3 UR4, UPT, UPT, UR5, 0x1, URZ ;  /* 0x0000000105047890 */ /* 0x000fe2000fffe0ff */
[----:B------:R-:W-:-:S03]  /*2e80*/  VIADD R8, R8, 0x1 ;  /* 0x0000000108087836 */ /* 0x000fc60000000000 */
[----:B------:R-:W-:Y:S02]  /*2e90*/  UISETP.NE.AND UP0, UPT, UR4, 0x2, UPT ;  /* 0x000000020400788c */ /* 0x000fe4000bf05270 */
[----:B------:R-:W-:Y:S01]  /*2ea0*/  ISETP.NE.AND P0, PT, R8, 0x2, PT ;  /* 0x000000020800780c */ /* 0x000fe20003f05270 */
[----:B------:R-:W-:Y:S06]  /*2eb0*/  UGETNEXTWORKID.BROADCAST [UR8], [UR9] ;  /* 0x00000000080073ca */ /* 0x000fec0008000100 */
[----:B------:R-:W-:Y:S02]  /*2ec0*/  USEL UR7, URZ, 0x1, UP0 ;  /* 0x00000001ff077887 */ /* 0x000fe40008000000 */
[----:B------:R-:W-:-:S04]  /*2ed0*/  USEL UR5, UR4, URZ, UP0 ;  /* 0x000000ff04057287 */ /* 0x000fc80008000000 */
[----:B------:R-:W-:Y:S02]  /*2ee0*/  LOP3.LUT R12, R12, UR7, RZ, 0x3c, !PT ;  /* 0x000000070c0c7c12 */ /* 0x000fe4000f8e3cff */
[----:B-1----:R-:W-:-:S04]  /*2ef0*/  SHF.L.U32 R5, R10, 0x1f, RZ ;  /* 0x0000001f0a057819 */ /* 0x002fc800000006ff */
[----:B------:R-:W1:Y:S02]  /*2f00*/  SYNCS.PHASECHK.TRANS64.TRYWAIT P1, [R0+URZ+0x70], R5 ;  /* 0x00007005000075a7 */ /* 0x000e6400080211ff */
[----:B-1----:R-:W-:Y:S05]  /*2f10*/  @!P1 BRA `(.L_x_51) ;  /* 0x0000005400349947 */ /* 0x002fea0003800000 */
.L_x_145:
[C---:B------:R-:W-:Y:S01]  /*2f20*/  LEA R4, R11.reuse, UR6, 0x4 ;  /* 0x000000060b047c11 */ /* 0x040fe2000f8e20ff */
[----:B-1----:R-:W-:Y:S01]  /*2f30*/  VIADD R0, R0, 0x80 ;  /* 0x0000008000007836 */ /* 0x002fe20000000000 */
[----:B------:R-:W-:Y:S01]  /*2f40*/  SEL R8, R8, RZ, P0 ;  /* 0x000000ff08087207 */ /* 0x000fe20000000000 */
[----:B------:R-:W-:-:S03]  /*2f50*/  VIADD R11, R11, 0x1 ;  /* 0x000000010b0b7836 */ /* 0x000fc60000000000 */
[----:B------:R-:W1:Y:S01]  /*2f60*/  LDS.128 R4, [R4+0x100] ;  /* 0x0001000004047984 */ /* 0x000e620000000c00 */
[----:B------:R-:W-:Y:S02]  /*2f70*/  PRMT R0, RZ, 0x654, R0 ;  /* 0x00000654ff007816 */ /* 0x000fe40000000000 */
[C---:B------:R-:W-:Y:S01]  /*2f80*/  ISETP.NE.AND P1, PT, R11.reuse, 0x2, PT ;  /* 0x000000020b00780c */ /* 0x040fe20003f25270 */
[----:B------:R-:W-:Y:S01]  /*2f90*/  @!PT LDS RZ, [RZ] ;  /* 0x00000000fffff984 */ /* 0x000fe20000000800 */
[----:B------:R-:W-:Y:S01]  /*2fa0*/  @!PT LDS RZ, [RZ] ;  /* 0x00000000fffff984 */ /* 0x000fe20000000800 */
[----:B------:R-:W-:Y:S01]  /*2fb0*/  @!PT LDS RZ, [RZ] ;  /* 0x00000000fffff984 */ /* 0x000fe20000000800 */
[----:B------:R-:W-:Y:S01]  /*2fc0*/  @!PT LDS RZ, [RZ] ;  /* 0x00000000fffff984 */ /* 0x000fe20000000800 */
[----:B------:R2:W-:Y:S06]  /*2fd0*/  MEMBAR.ALL.CTA ;  /* 0x0000000000007992 */ /* 0x0005ec0000008000 */
[----:B--2---:R-:W2:Y:S01]  /*2fe0*/  FENCE.VIEW.ASYNC.S ;  /* 0x00000000000073c6 */ /* 0x004ea20000000000 */
[----:B------:R-:W-:Y:S01]  /*2ff0*/  SEL R11, R11, RZ, P1 ;  /* 0x000000ff0b0b7207 */ /* 0x000fe20000800000 */
[----:B--2---:R2:W-:Y:S01]  /*3000*/  SYNCS.ARRIVE.TRANS64.RED.A1T0 RZ, [R0+URZ], RZ ;  /* 0x000000ff00ff79a7 */ /* 0x0045e200081004ff */
[----:B-1----:R-:W-:-:S02]  /*3010*/  LOP3.LUT P3, RZ, R6, 0x1, RZ, 0xc0, !PT ;  /* 0x0000000106ff7812 */ /* 0x002fc4000786c0ff */
[----:B------:R-:W-:-:S04]  /*3020*/  SEL R5, RZ, 0x1, P1 ;  /* 0x00000001ff057807 */ /* 0x000fc80000800000 */
[----:B------:R-:W-:Y:S02]  /*3030*/  LOP3.LUT R10, R10, R5, RZ, 0x3c, !PT ;  /* 0x000000050a0a7212 */ /* 0x000fe400078e3cff */
[----:B--2---:R-:W-:-:S04]  /*3040*/  SEL R0, RZ, 0x1, P0 ;  /* 0x00000001ff007807 */ /* 0x004fc80000000000 */
[----:B------:R-:W-:Y:S01]  /*3050*/  LOP3.LUT R9, R9, R0, RZ, 0x3c, !PT ;  /* 0x0000000009097212 */ /* 0x000fe200078e3cff */
[----:B------:R-:W-:Y:S06]  /*3060*/  @P3 BRA `(.L_x_52) ;  /* 0xfffffffc002c3947 */ /* 0x000fec000383ffff */
[----:B------:R-:W-:Y:S01]  /*3070*/  ULEA UR4, UR5, UR6, 0x3 ;  /* 0x0000000605047291 */ /* 0x000fe2000f8e18ff */
[----:B------:R-:W-:-:S08]  /*3080*/  SHF.L.U32 R3, R12, 0x1f, RZ ;  /* 0x0000001f0c037819 */ /* 0x000fd000000006ff */
[----:B------:R-:W1:Y:S02]  /*3090*/  SYNCS.PHASECHK.TRANS64 P0, [UR4+0x80], R3 ;  /* 0x00008003ff0075a7 */ /* 0x000e640008001004 */
[----:B-1----:R-:W-:Y:S05]  /*30a0*/  @P0 BRA `(.L_x_53) ;  /* 0x0000000000080947 */ /* 0x002fea0003800000 */
[----:B------:R-:W1:Y:S02]  /*30b0*/  SYNCS.PHASECHK.TRANS64.TRYWAIT P0, [UR4+0x80], R3 ;  /* 0x00008003ff0075a7 */ /* 0x000e640008001104 */
[----:B-1----:R-:W-:Y:S05]  /*30c0*/  @!P0 BRA `(.L_x_54) ;  /* 0x0000005000dc8947 */ /* 0x002fea0003800000 */
.L_x_53:
[----:B------:R-:W-:-:S04]  /*30d0*/  UIADD3 UR7, UPT, UPT, UR5, 0x1, URZ ;  /* 0x0000000105077890 */ /* 0x000fc8000fffe0ff */
[----:B------:R-:W-:-:S04]  /*30e0*/  UISETP.NE.AND UP0, UPT, UR7, 0x2, UPT ;  /* 0x000000020700788c */ /* 0x000fc8000bf05270 */
[----:B------:R-:W-:Y:S02]  /*30f0*/  USEL UR8, URZ, 0x1, UP0 ;  /* 0x00000001ff087887 */ /* 0x000fe40008000000 */
[----:B------:R-:W-:-:S04]  /*3100*/  USEL UR7, UR7, URZ, UP0 ;  /* 0x000000ff07077287 */ /* 0x000fc80008000000 */
[----:B------:R-:W-:Y:S01]  /*3110*/  ULEA UR7, UR7, UR6, 0x3 ;  /* 0x0000000607077291 */ /* 0x000fe2000f8e18ff */
[----:B-1----:R-:W-:-:S04]  /*3120*/  LOP3.LUT R3, R12, UR8, RZ, 0x3c, !PT ;  /* 0x000000080c037c12 */ /* 0x002fc8000f8e3cff */
[----:B------:R-:W-:-:S04]  /*3130*/  SHF.L.U32 R0, R3, 0x1f, RZ ;  /* 0x0000001f03007819 */ /* 0x000fc800000006ff */
[----:B------:R-:W1:Y:S02]  /*3140*/  SYNCS.PHASECHK.TRANS64 P0, [UR7+0x80], R0 ;  /* 0x00008000ff0075a7 */ /* 0x000e640008001007 */
[----:B-1----:R-:W-:Y:S05]  /*3150*/  @P0 EXIT ;  /* 0x000000000000094d */ /* 0x002fea0003800000 */
[----:B------:R-:W-:Y:S02]  /*3160*/  SHF.L.U32 R3, R3, 0x1f, RZ ;  /* 0x0000001f03037819 */ /* 0x000fe400000006ff */
[----:B------:R-:W-:-:S07]  /*3170*/  MOV R0, UR7 ;  /* 0x0000000700007c02 */ /* 0x000fce0008000f00 */
.L_x_55:
[----:B-1----:R1:W2:Y:S02]  /*3180*/  SYNCS.PHASECHK.TRANS64.TRYWAIT P0, [R0+URZ+0x80], R3 ;  /* 0x00008003000075a7 */ /* 0x0022a400080011ff */
[----:B--2---:R-:W-:Y:S05]  /*3190*/  @!P0 NANOSLEEP.SYNCS 0x989680 ;  /* 0x009896800000895d */ /* 0x004fea0003900000 */
[----:B------:R-:W2:Y:S02]  /*31a0*/  @!P0 SYNCS.PHASECHK.TRANS64 P0, [R0+URZ+0x80], R3 ;  /* 0x00008003000085a7 */ /* 0x000ea400080010ff */
[----:B--2---:R-:W-:Y:S05]  /*31b0*/  @P0 EXIT ;  /* 0x000000000000094d */ /* 0x004fea0003800000 */
[----:B------:R-:W-:Y:S05]  /*31c0*/  BRA `(.L_x_55) ;  /* 0xfffffffc00ec7947 */ /* 0x000fea000383ffff */
.L_x_48:
[----:B------:R-:W-:Y:S05]  /*31d0*/  BRA.U UP4, `(.L_x_56) ;  /* 0x0000001504487547 */ /* 0x000fea000b800000 */
[----:B------:R-:W-:Y:S01]  /*31e0*/  UMOV UR4, 0x40 ;  /* 0x0000004000047882 */ /* 0x000fe20000000000 */
[----:B------:R-:W-:Y:S01]  /*31f0*/  NOP ;  /* 0x0000000000007918 */ /* 0x000fe20000000000 */
[----:B------:R-:W-:Y:S01]  /*3200*/  ULEA UR5, UR53, UR4, 0x18 ;  /* 0x0000000435057291 */ /* 0x000fe2000f8ec0ff */
[----:B------:R-:W-:Y:S02]  /*3210*/  UMOV UR6, 0x400 ;  /* 0x0000040000067882 */ /* 0x000fe40000000000 */
[----:B------:R-:W-:-:S06]  /*3220*/  ULEA UR6, UR53, UR6, 0x18 ;  /* 0x0000000635067291 */ /* 0x000fcc000f8ec0ff */
[----:B------:R-:W1:Y:S02]  /*3230*/  LDS.U8 R3, [UR5+0x1c] ;  /* 0x00001c05ff037984 */ /* 0x000e640008000000 */
[----:B-1----:R-:W-:-:S13]  /*3240*/  ISETP.NE.AND P0, PT, R3, RZ, PT ;  /* 0x000000ff0300720c */ /* 0x002fda0003f05270 */
[----:B------:R-:W-:Y:S05]  /*3250*/  @P0 BRA `(.L_x_57) ;  /* 0x0000000400080947 */ /* 0x000fea0003800000 */
[----:B------:R-:W-:Y:S02]  /*3260*/  UISETP.NE.U32.AND UP1, UPT, UR68, 0x1, UPT ;  /* 0x000000014400788c */ /* 0x000fe4000bf25070 */
[----:B------:R-:W-:-:S07]  /*3270*/  UIADD3 UR7, UPT, UPT, UR5, 0x8, URZ ;  /* 0x0000000805077890 */ /* 0x000fce000fffe0ff */
[----:B------:R-:W-:Y:S05]  /*3280*/  BRA.U !UP1, `(.L_x_58) ;  /* 0x00000001099c7547 */ /* 0x000fea000b800000 */
[----:B------:R-:W-:Y:S01]  /*3290*/  ELECT P0, URZ, PT ;  /* 0x0000000000ff782f */ /* 0x000fe20003800000 */
[----:B------:R-:W-:-:S12]  /*32a0*/  BSSY B0, `(.L_x_58) ;  /* 0x0000025000007945 */ /* 0x000fd80003800000 */
[----:B------:R-:W-:Y:S05]  /*32b0*/  @!P0 BRA `(.L_x_59) ;  /* 0x00000000008c8947 */ /* 0x000fea0003800000 */
[----:B------:R-:W-:-:S05]  /*32c0*/  UMOV UR4, 0x10 ;  /* 0x0000001000047882 */ /* 0x000fca0000000000 */
[----:B------:R-:W-:Y:S04]  /*32d0*/  DEPBAR.LE SB1, 0x36 ;  /* 0x00009d800000791a */ /* 0x000fe80000000000 */
[----:B------:R-:W1:Y:S02]  /*32e0*/  UTCATOMSWS.2CTA.FIND_AND_SET.ALIGN UP0, UR4, UR4 ;  /* 0x00000004000475e3 */ /* 0x000e640008200800 */
[----:B-1----:R-:W-:Y:S01]  /*32f0*/  MOV R10, UR4 ;  /* 0x00000004000a7c02 */ /* 0x002fe20008000f00 */
[----:B------:R-:W-:Y:S06]  /*3300*/  BRA.U UP0, `(.L_x_60) ;  /* 0x0000000100187547 */ /* 0x000fec000b800000 */
.L_x_61:
[----:B------:R-:W-:Y:S05]  /*3310*/  NANOSLEEP 0x64 ;  /* 0x000000640000795d */ /* 0x000fea0003800000 */
[----:B------:R-:W-:-:S05]  /*3320*/  UMOV UR4, 0x10 ;  /* 0x0000001000047882 */ /* 0x000fca0000000000 */
[----:B------:R-:W-:Y:S04]  /*3330*/  DEPBAR.LE SB1, 0x36 ;  /* 0x00009d800000791a */ /* 0x000fe80000000000 */
[----:B------:R-:W1:Y:S02]  /*3340*/  UTCATOMSWS.2CTA.FIND_AND_SET.ALIGN UP0, UR4, UR4 ;  /* 0x00000004000475e3 */ /* 0x000e640008200800 */
[----:B-1----:R-:W-:Y:S01]  /*3350*/  MOV R10, UR4 ;  /* 0x00000004000a7c02 */ /* 0x002fe20008000f00 */
[----:B------:R-:W-:Y:S05]  /*3360*/  BRA.U !UP0, `(.L_x_61) ;  /* 0xfffffffd08e87547 */ /* 0x000fea000b83ffff */
.L_x_60:
[----:B------:R-:W1:Y:S01]  /*3370*/  LDS R6, [UR5+0x10] ;  /* 0x00001005ff067984 */ /* 0x000e620008000800 */
[----:B------:R-:W-:Y:S01]  /*3380*/  IMAD.U32 R3, RZ, RZ, UR6 ;  /* 0x00000006ff037e24 */ /* 0x000fe2000f8e00ff */
[----:B------:R-:W-:-:S03]  /*3390*/  MOV R4, UR69 ;  /* 0x0000004500047c02 */ /* 0x000fc60008000f00 */
[----:B------:R-:W-:Y:S01]  /*33a0*/  VIADD R3, R3, 0x120 ;  /* 0x0000012003037836 */ /* 0x000fe20000000000 */
[----:B-1----:R-:W-:-:S04]  /*33b0*/  SHF.L.U32 R6, R6, 0x1f, RZ ;  /* 0x0000001f06067819 */ /* 0x002fc800000006ff */
[----:B------:R-:W1:Y:S02]  /*33c0*/  SYNCS.PHASECHK.TRANS64.TRYWAIT P0, [UR5+0x8], R6 ;  /* 0x00000806ff0075a7 */ /* 0x000e640008001105 */
[----:B-1----:R-:W-:Y:S05]  /*33d0*/  @P0 BRA `(.L_x_62) ;  /* 0x0000000000080947 */ /* 0x002fea0003800000 */
[----:B------:R-:W1:Y:S02]  /*33e0*/  SYNCS.PHASECHK.TRANS64.TRYWAIT P0, [UR5+0x8], R6 ;  /* 0x00000806ff0075a7 */ /* 0x000e640008001105 */
[----:B-1----:R-:W-:Y:S05]  /*33f0*/  @!P0 BRA `(.L_x_63) ;  /* 0x0000005000288947 */ /* 0x002fea0003800000 */
.L_x_62:
[----:B------:R-:W-:Y:S01]  /*3400*/  PRMT R4, R4, 0x654, R3 ;  /* 0x0000065404047816 */ /* 0x000fe20000000003 */
[----:B------:R-:W-:Y:S01]  /*3410*/  HFMA2 R3, -RZ, RZ, 0, 5.9604644775390625e-08 ;  /* 0x00000001ff037431 */ /* 0x000fe200000001ff */
[----:B------:R-:W-:Y:S01]  /*3420*/  UPRMT UR4, UR69, 0x654, UR7 ;  /* 0x0000065445047896 */ /* 0x000fe20008000007 */
[----:B------:R-:W-:Y:S02]  /*3430*/  IMAD.MOV.U32 R7, RZ, RZ, 0xffff ;  /* 0x0000ffffff077424 */ /* 0x000fe400078e00ff */
[----:B-1----:R-:W-:Y:S02]  /*3440*/  IMAD.MOV.U32 R6, RZ, RZ, 0x4 ;  /* 0x00000004ff067424 */ /* 0x002fe400078e00ff */
[----:B------:R-:W-:Y:S01]  /*3450*/  IMAD.SHL.U32 R9, R10, 0x20, RZ ;  /* 0x000000200a097824 */ /* 0x000fe200078e00ff */
[----:B------:R-:W-:Y:S02]  /*3460*/  MOV R5, UR4 ;  /* 0x0000000400057c02 */ /* 0x000fe40008000f00 */
[-C--:B------:R-:W-:Y:S01]  /*3470*/  SHF.L.U32 R8, R7, R10.reuse, RZ ;  /* 0x0000000a07087219 */ /* 0x080fe200000006ff */
[----:B------:R1:W-:Y:S01]  /*3480*/  SYNCS.ARRIVE.TRANS64.RED RZ, [UR4], R6 ;  /* 0x00000006ffff79a7 */ /* 0x0003e20008000404 */
[----:B------:R-:W-:Y:S01]  /*3490*/  SHF.L.U32 R7, R3, R10, RZ ;  /* 0x0000000a03077219 */ /* 0x000fe200000006ff */
[----:B------:R1:W-:Y:S04]  /*34a0*/  STS [UR6+0x120], R9 ;  /* 0x00012009ff007988 */ /* 0x0003e80008000806 */
[----:B------:R1:W-:Y:S04]  /*34b0*/  STAS [R4.64], R10 ;  /* 0x0000000a04007dbd */ /* 0x0003e8000c0008ff */
[----:B------:R1:W-:Y:S04]  /*34c0*/  ATOMS.OR RZ, [UR5+0x14], R8 ;  /* 0x00001408ffff798c */ /* 0x0003e8000b000005 */
[----:B------:R1:W-:Y:S04]  /*34d0*/  ATOMS.OR RZ, [UR5+0x18], R7 ;  /* 0x00001807ffff798c */ /* 0x0003e8000b000005 */
[----:B------:R1:W-:Y:S02]  /*34e0*/  ATOMS.XOR RZ, [UR5+0x10], R3 ;  /* 0x00001003ffff798c */ /* 0x0003e4000b800005 */
.L_x_59:
[----:B------:R-:W-:Y:S05]  /*34f0*/  BSYNC B0 ;  /* 0x0000000000007941 */ /* 0x000fea0003800000 */
.L_x_58:
[----:B------:R-:W-:Y:S05]  /*3500*/  BRA.U UP1, `(.L_x_64) ;  /* 0x00000001016c7547 */ /* 0x000fea000b800000 */
[----:B------:R-:W-:-:S03]  /*3510*/  UMOV UR4, 0xffffffff ;  /* 0xffffffff00047882 */ /* 0x000fc60000000000 */
[----:B------:R-:W-:Y:S05]  /*3520*/  BRA.DIV UR4, `(.L_x_65) ;  /* 0x0000004e04f47947 */ /* 0x000fea000b800000 */
[----:B------:R-:W-:-:S13]  /*3530*/  ELECT P0, URZ, PT ;  /* 0x0000000000ff782f */ /* 0x000fda0003800000 */
.L_x_149:
[----:B------:R-:W-:Y:S05]  /*3540*/  @!P0 BRA `(.L_x_64) ;  /* 0x00000000005c8947 */ /* 0x000fea0003800000 */
[----:B-1----:R-:W1:Y:S02]  /*3550*/  LDS R4, [UR5+0x10] ;  /* 0x00001005ff047984 */ /* 0x002e640008000800 */
[----:B-1----:R-:W-:-:S04]  /*3560*/  SHF.L.U32 R4, R4, 0x1f, RZ ;  /* 0x0000001f04047819 */ /* 0x002fc800000006ff */
[----:B------:R-:W1:Y:S02]  /*3570*/  SYNCS.PHASECHK.TRANS64.TRYWAIT P0, [UR5+0x8], R4 ;  /* 0x00000804ff0075a7 */ /* 0x000e640008001105 */
[----:B-1----:R-:W-:Y:S05]  /*3580*/  @P0 BRA `(.L_x_66) ;  /* 0x0000000000080947 */ /* 0x002fea0003800000 */
[----:B------:R-:W1:Y:S02]  /*3590*/  SYNCS.PHASECHK.TRANS64.TRYWAIT P0, [UR5+0x8], R4 ;  /* 0x00000804ff0075a7 */ /* 0x000e640008001105 */
[----:B-1----:R-:W-:Y:S05]  /*35a0*/  @!P0 BRA `(.L_x_67) ;  /* 0x0000004c00f88947 */ /* 0x002fea0003800000 */
.L_x_66:
[----:B------:R-:W2:Y:S01]  /*35b0*/  LDS R6, [UR6+0x120] ;  /* 0x00012006ff067984 */ /* 0x000ea20008000800 */
[----:B-1----:R-:W-:Y:S02]  /*35c0*/  HFMA2 R3, -RZ, RZ, 0, 5.9604644775390625e-08 ;  /* 0x00000001ff037431 */ /* 0x002fe400000001ff */
[----:B------:R-:W-:Y:S01]  /*35d0*/  IMAD.MOV.U32 R4, RZ, RZ, 0xffff ;  /* 0x0000ffffff047424 */ /* 0x000fe200078e00ff */
[----:B------:R-:W-:Y:S01]  /*35e0*/  UPRMT UR4, UR69, 0x654, UR7 ;  /* 0x0000065445047896 */ /* 0x000fe20008000007 */
[----:B--2---:R-:W-:-:S03]  /*35f0*/  IMAD.SHL.U32 R5, R6, 0x20, RZ ;  /* 0x0000002006057824 */ /* 0x004fc600078e00ff */
[-C--:B------:R-:W-:Y:S02]  /*3600*/  SHF.L.U32 R4, R4, R6.reuse, RZ ;  /* 0x0000000604047219 */ /* 0x080fe400000006ff */
[----:B------:R-:W-:Y:S01]  /*3610*/  SHF.L.U32 R6, R3, R6, RZ ;  /* 0x0000000603067219 */ /* 0x000fe200000006ff */
[----:B------:R2:W-:Y:S04]  /*3620*/  STS [UR6+0x120], R5 ;  /* 0x00012005ff007988 */ /* 0x0005e80008000806 */
[----:B------:R2:W-:Y:S04]  /*3630*/  ATOMS.OR RZ, [UR5+0x14], R4 ;  /* 0x00001404ffff798c */ /* 0x0005e8000b000005 */
[----:B------:R2:W-:Y:S01]  /*3640*/  ATOMS.OR RZ, [UR5+0x18], R6 ;  /* 0x00001806ffff798c */ /* 0x0005e2000b000005 */
[----:B------:R-:W-:Y:S03]  /*3650*/  SYNCS.ARRIVE.TRANS64.RED.A1T0 RZ, [UR4], RZ ;  /* 0x000000ffffff79a7 */ /* 0x000fe60008100404 */
[----:B------:R2:W-:Y:S01]  /*3660*/  ATOMS.XOR RZ, [UR5+0x10], R3 ;  /* 0x00001003ffff798c */ /* 0x0005e2000b800005 */
[----:B------:R-:W-:Y:S05]  /*3670*/  BRA `(.L_x_64) ;  /* 0x0000000000107947 */ /* 0x000fea0003800000 */
.L_x_57:
[----:B------:R-:W-:Y:S02]  /*3680*/  MOV R3, 0xffffffff ;  /* 0xffffffff00037802 */ /* 0x000fe40000000f00 */
[----:B------:R-:W-:-:S03]  /*3690*/  MOV R4, 0x36c0 ;  /* 0x000036c000047802 */ /* 0x000fc60000000f00 */
[----:B------:R1:W-:Y:S04]  /*36a0*/  STS [UR6+0x120], R3 ;  /* 0x00012003ff007988 */ /* 0x0003e80008000806 */
[----:B-1---5:R-:W-:Y:S05]  /*36b0*/  CALL.REL.NOINC `($__internal_1_$__cuda_sm10x_tcgen05_guardrail_trap_phase_invalid_during_alloc) ;  /* 0x0000005400587944 */ /* 0x022fea0003c00000 */
.L_x_64:
[----:B------:R-:W-:Y:S05]  /*36c0*/  WARPSYNC.ALL ;  /* 0x0000000000007948 */ /* 0x000fea0003800000 */
[----:B------:R-:W3:Y:S01]  /*36d0*/  S2UR UR4, SR_CgaCtaId ;  /* 0x00000000000479c3 */ /* 0x000ee20000008800 */
[----:B------:R-:W-:Y:S01]  /*36e0*/  UMOV UR41, 0x400 ;  /* 0x0000040000297882 */ /* 0x000fe20000000000 */
[----:B------:R-:W-:-:S06]  /*36f0*/  NOP ;  /* 0x0000000000007918 */ /* 0x000fcc0000000000 */
[----:B------:R-:W-:Y:S06]  /*3700*/  BAR.ARV 0x6, 0xa0 ;  /* 0x0182800000007b1d */ /* 0x000fec0000002000 */
[----:B------:R-:W4:Y:S01]  /*3710*/  LDCU UR6, c[0x0][0x38c] ;  /* 0x00007180ff0677ac */ /* 0x000f220008000800 */
[----:B------:R-:W-:Y:S01]  /*3720*/  LOP3.LUT R0, R0, 0xffff, RZ, 0xc0, !PT ;  /* 0x0000ffff00007812 */ /* 0x000fe200078ec0ff */
[----:B-1----:R-:W-:Y:S01]  /*3730*/  IMAD.MOV.U32 R9, RZ, RZ, 0x1 ;  /* 0x00000001ff097424 */ /* 0x002fe200078e00ff */
[----:B------:R-:W-:Y:S01]  /*3740*/  LOP3.LUT R2, R2, 0xffff, RZ, 0xc0, !PT ;  /* 0x0000ffff02027812 */ /* 0x000fe200078ec0ff */
[----:B------:R-:W-:Y:S01]  /*3750*/  IMAD.MOV.U32 R8, RZ, RZ, RZ ;  /* 0x000000ffff087224 */ /* 0x000fe200078e00ff */
[----:B------:R-:W-:Y:S01]  /*3760*/  R2UR UR65, R0 ;  /* 0x00000000004172ca */ /* 0x000fe200000e0000 */
[----:B------:R-:W-:Y:S01]  /*3770*/  UMOV UR47, URZ ;  /* 0x000000ff002f7c82 */ /* 0x000fe20008000000 */
[----:B------:R-:W-:Y:S01]  /*3780*/  R2UR UR43, R2 ;  /* 0x00000000022b72ca */ /* 0x000fe200000e0000 */
[----:B------:R-:W-:Y:S01]  /*3790*/  UMOV UR38, URZ ;  /* 0x000000ff00267c82 */ /* 0x000fe20008000000 */
[----:B------:R-:W-:Y:S01]  /*37a0*/  UMOV UR37, URZ ;  /* 0x000000ff00257c82 */ /* 0x000fe20008000000 */
[----:B---3--:R-:W-:-:S02]  /*37b0*/  ULEA UR41, UR4, UR41, 0x18 ;  /* 0x0000002904297291 */ /* 0x008fc4000f8ec0ff */
[----:B------:R-:W-:Y:S02]  /*37c0*/  UISETP.NE.AND UP3, UPT, UR68, URZ, UPT ;  /* 0x000000ff4400728c */ /* 0x000fe4000bf65270 */
[----:B------:R-:W-:Y:S02]  /*37d0*/  UIADD3 UR5, UPT, UPT, UR41, 0x6400, URZ ;  /* 0x0000640029057890 */ /* 0x000fe4000fffe0ff */
[----:B------:R-:W-:Y:S02]  /*37e0*/  UIADD3 UR4, UPT, UPT, UR41, 0x12400, URZ ;  /* 0x0001240029047890 */ /* 0x000fe4000fffe0ff */
[----:B----4-:R-:W-:Y:S01]  /*37f0*/  UIADD3 UR6, UPT, UPT, UR6, 0x3f, URZ ;  /* 0x0000003f06067890 */ /* 0x010fe2000fffe0ff */
[----:B--2---:R-:W1:Y:S01]  /*3800*/  LDS R3, [UR41+0x120] ;  /* 0x00012029ff037984 */ /* 0x004e620008000800 */
[----:B------:R-:W-:Y:S02]  /*3810*/  USHF.R.U32.HI UR5, URZ, 0x4, UR5 ;  /* 0x00000004ff057899 */ /* 0x000fe40008011605 */
[----:B------:R-:W-:-:S02]  /*3820*/  USHF.R.S32.HI UR64, URZ, 0x1f, UR6 ;  /* 0x0000001fff407899 */ /* 0x000fc40008011406 */
[----:B------:R-:W-:Y:S02]  /*3830*/  USHF.R.U32.HI UR4, URZ, 0x4, UR4 ;  /* 0x00000004ff047899 */ /* 0x000fe40008011604 */
[----:B------:R-:W-:Y:S02]  /*3840*/  ULEA.HI UR64, UR64, UR6, URZ, 0x6 ;  /* 0x0000000640407291 */ /* 0x000fe4000f8f30ff */
[----:B------:R-:W-:Y:S02]  /*3850*/  ULOP3.LUT UR5, UR5, 0x3fff, URZ, 0xc0, !UPT ;  /* 0x00003fff05057892 */ /* 0x000fe4000f8ec0ff */
[----:B------:R-:W-:Y:S02]  /*3860*/  USHF.R.S32.HI UR64, URZ, 0x6, UR64 ;  /* 0x00000006ff407899 */ /* 0x000fe40008011440 */
[----:B------:R-:W-:Y:S02]  /*3870*/  ULOP3.LUT UR45, UR4, 0x3fff, URZ, 0xc0, !UPT ;  /* 0x00003fff042d7892 */ /* 0x000fe4000f8ec0ff */
[----:B------:R-:W-:Y:S01]  /*3880*/  UISETP.LT.AND UP0, UPT, UR64, 0x1, UPT ;  /* 0x000000014000788c */ /* 0x000fe2000bf01270 */
[----:B------:R-:W-:Y:S01]  /*3890*/  UMOV UR62, 0x0 ;  /* 0x00000000003e7882 */ /* 0x000fe20000000000 */
        /* <DEDUP_REMOVED lines=9> */
[----:B------:R-:W-:-:S02]  /*3930*/  ULOP3.LUT UR44, UR5, 0x10000, URZ, 0xfc, !UPT ;  /* 0x00010000052c7892 */ /* 0x000fc4000f8efcff */
[----:B------:R-:W-:Y:S02]  /*3940*/  ULOP3.LUT UR45, UR45, 0x10000, URZ, 0xfc, !UPT ;  /* 0x000100002d2d7892 */ /* 0x000fe4000f8efcff */
[----:B------:R-:W-:Y:S01]  /*3950*/  USEL UR66, UR64, 0x1, !UP0 ;  /* 0x0000000140427887 */ /* 0x000fe2000c000000 */
[----:B------:R-:W-:Y:S01]  /*3960*/  UMOV UR52, 0x0 ;  /* 0x0000000000347882 */ /* 0x000fe20000000000 */
[----:B------:R-:W-:Y:S01]  /*3970*/  UMOV UR53, 0x8100910 ;  /* 0x0810091000357882 */ /* 0x000fe20000000000 */
[----:B------:R-:W-:Y:S01]  /*3980*/  UMOV UR50, 0x0 ;  /* 0x0000000000327882 */ /* 0x000fe20000000000 */
[----:B------:R-:W-:Y:S01]  /*3990*/  UMOV UR51, 0x8100910 ;  /* 0x0810091000337882 */ /* 0x000fe20000000000 */
[----:B------:R-:W-:Y:S01]  /*39a0*/  UMOV UR48, 0x0 ;  /* 0x0000000000307882 */ /* 0x000fe20000000000 */
[----:B------:R-:W-:Y:S01]  /*39b0*/  UMOV UR49, 0x8100910 ;  /* 0x0810091000317882 */ /* 0x000fe20000000000 */
[----:B-1----:R-:W-:Y:S02]  /*39c0*/  R2UR UR67, R3 ;  /* 0x00000000034372ca */ /* 0x002fe400000e0000 */
[----:B------:R-:W-:-:S13]  /*39d0*/  CS2R R2, SRZ ;  /* 0x0000000000027805 */ /* 0x000fda000001ff00 */
.L_x_75:
[C---:B------:R-:W-:Y:S02]  /*39e0*/  LEA R0, R8.reuse, UR41, 0x3 ;  /* 0x0000002908007c11 */ /* 0x040fe4000f8e18ff */
[----:B------:R-:W-:Y:S02]  /*39f0*/  SHF.L.U32 R5, R3, 0x1f, RZ ;  /* 0x0000001f03057819 */ /* 0x000fe400000006ff */
[----:B------:R-:W-:Y:S02]  /*3a00*/  LEA R4, R8, UR41, 0x4 ;  /* 0x0000002908047c11 */ /* 0x000fe4000f8e20ff */
[----:B------:R-:W1:Y:S02]  /*3a10*/  SYNCS.PHASECHK.TRANS64.TRYWAIT P0, [R0+URZ+0x70], R5 ;  /* 0x00007005000075a7 */ /* 0x000e6400080011ff */
[----:B-1-3--:R-:W-:Y:S05]  /*3a20*/  @!P0 BRA `(.L_x_68) ;  /* 0x0000004800f08947 */ /* 0x00afea0003800000 */
.L_x_150:
[----:B-1----:R-:W1:Y:S01]  /*3a30*/  LDS.128 R4, [R4+0x100] ;  /* 0x0001000004047984 */ /* 0x002e620000000c00 */
[----:B------:R-:W-:Y:S02]  /*3a40*/  VIADD R0, R0, 0x80 ;  /* 0x0000008000007836 */ /* 0x000fe40000000000 */
[----:B------:R-:W-:Y:S01]  /*3a50*/  VIADD R8, R8, 0x1 ;  /* 0x0000000108087836 */ /* 0x000fe20000000000 */
[----:B------:R-:W-:Y:S01]  /*3a60*/  @!PT LDS RZ, [RZ] ;  /* 0x00000000fffff984 */ /* 0x000fe20000000800 */
[----:B------:R-:W-:Y:S01]  /*3a70*/  @!PT LDS RZ, [RZ] ;  /* 0x00000000fffff984 */ /* 0x000fe20000000800 */
[----:B------:R-:W-:Y:S01]  /*3a80*/  @!PT LDS RZ, [RZ] ;  /* 0x00000000fffff984 */ /* 0x000fe20000000800 */
[----:B------:R-:W-:Y:S01]  /*3a90*/  @!PT LDS RZ, [RZ] ;  /* 0x00000000fffff984 */ /* 0x000fe20000000800 */
[----:B------:R2:W-:Y:S06]  /*3aa0*/  MEMBAR.ALL.CTA ;  /* 0x0000000000007992 */ /* 0x0005ec0000008000 */
[----:B--2---:R-:W2:Y:S01]  /*3ab0*/  FENCE.VIEW.ASYNC.S ;  /* 0x00000000000073c6 */ /* 0x004ea20000000000 */
[----:B------:R-:W-:-:S04]  /*3ac0*/  PRMT R0, RZ, 0x654, R0 ;  /* 0x00000654ff007816 */ /* 0x000fc80000000000 */
[----:B--2---:R2:W-:Y:S01]  /*3ad0*/  SYNCS.ARRIVE.TRANS64.RED.A1T0 RZ, [R0+URZ], RZ ;  /* 0x000000ff00ff79a7 */ /* 0x0045e200081004ff */
[----:B-1----:R-:W-:Y:S01]  /*3ae0*/  LOP3.LUT P1, RZ, R6, 0x1, RZ, 0xc0, !PT ;  /* 0x0000000106ff7812 */ /* 0x002fe2000782c0ff */
[----:B--2---:R-:W-:-:S12]  /*3af0*/  BRA.U UP3, `(.L_x_69) ;  /* 0x0000000503587547 */ /* 0x004fd8000b800000 */
[----:B------:R-:W1:Y:S01]  /*3b00*/  LDCU UR4, c[0x0][0x38c] ;  /* 0x00007180ff0477ac */ /* 0x000e620008000800 */
[----:B------:R-:W-:Y:S02]  /*3b10*/  PLOP3.LUT P2, PT, PT, PT, PT, 0x80, 0x8 ;  /* 0x000000000008781c */ /* 0x000fe40003f4f070 */
[----:B------:R-:W-:Y:S01]  /*3b20*/  SHF.L.U32 R5, R9, 0x1f, RZ ;  /* 0x0000001f09057819 */ /* 0x000fe200000006ff */
[----:B------:R-:W-:Y:S02]  /*3b30*/  ULEA UR46, UR47, UR41, 0x3 ;  /* 0x000000292f2e7291 */ /* 0x000fe4000f8e18ff */
[----:B------:R-:W-:Y:S02]  /*3b40*/  ULEA UR36, UR47, UR67, 0x5 ;  /* 0x000000432f247291 */ /* 0x000fe4000f8e28ff */
[----:B-1----:R-:W-:-:S06]  /*3b50*/  UISETP.GE.AND UP0, UPT, UR4, 0x1, UPT ;  /* 0x000000010400788c */ /* 0x002fcc000bf06270 */
[----:B------:R-:W-:-:S05]  /*3b60*/  PLOP3.LUT P0, PT, PT, PT, UP0, 0x80, 0x8 ;  /* 0x000000000008781c */ /* 0x000fca0003f0f008 */
[----:B------:R-:W-:-:S08]  /*3b70*/  @UP0 ULEA UR4, UR38, UR41, 0x3 ;  /* 0x0000002926040291 */ /* 0x000fd0000f8e18ff */
[----:B------:R-:W-:-:S04]  /*3b80*/  @P0 SHF.L.U32 R0, R2, 0x1f, RZ ;  /* 0x0000001f02000819 */ /* 0x000fc800000006ff */
[----:B------:R1:W2:Y:S01]  /*3b90*/  @P0 SYNCS.PHASECHK.TRANS64.TRYWAIT P2, [UR4], R0 ;  /* 0x00000000ff0005a7 */ /* 0x0002a20008041104 */
[----:B------:R-:W3:Y:S02]  /*3ba0*/  SYNCS.PHASECHK.TRANS64.TRYWAIT P0, [UR46+0xb0], R5 ;  /* 0x0000b005ff0075a7 */ /* 0x000ee4000800112e */
[----:B-123--:R-:W-:Y:S05]  /*3bb0*/  @!P0 BRA `(.L_x_70) ;  /* 0x0000004800a08947 */ /* 0x00efea0003800000 */
.L_x_152:
[----:B------:R-:W-:Y:S01]  /*3bc0*/  UMOV UR42, UR37 ;  /* 0x00000025002a7c82 */ /* 0x000fe20008000000 */
[----:B------:R-:W-:Y:S05]  /*3bd0*/  BRA.U !UP0, `(.L_x_71) ;  /* 0x0000000508107547 */ /* 0x000fea000b800000 */
[----:B------:R-:W-:Y:S02]  /*3be0*/  UIADD3 UR42, UPT, UPT, UR66, UR37, URZ ;  /* 0x00000025422a7290 */ /* 0x000fe4000fffe0ff */
[----:B------:R-:W-:Y:S01]  /*3bf0*/  UPLOP3.LUT UP2, UPT, UPT, UPT, UPT, 0x40, 0x4 ;  /* 0x000000000004789c */ /* 0x000fe20003f4e870 */
[----:B------:R-:W-:Y:S01]  /*3c00*/  UMOV UR39, UR64 ;  /* 0x0000004000277c82 */ /* 0x000fe20008000000 */
[----:B------:R-:W-:-:S09]  /*3c10*/  UMOV UR5, UR38 ;  /* 0x0000002600057c82 */ /* 0x000fd20008000000 */
.L_x_74:
[----:B------:R-:W-:Y:S01]  /*3c20*/  ULEA UR7, UR5, UR41, 0x3 ;  /* 0x0000002905077291 */ /* 0x000fe2000f8e18ff */
[----:B--23--:R-:W-:Y:S11]  /*3c30*/  @P2 BRA `(.L_x_72) ;  /* 0x00000000000c2947 */ /* 0x00cff60003800000 */
[----:B-1----:R-:W-:Y:S04]  /*3c40*/  SHF.L.U32 R5, R2, 0x1f, RZ ;  /* 0x0000001f02057819 */ /* 0x002fe800000006ff */
[----:B------:R-:W1:Y:S02]  /*3c50*/  SYNCS.PHASECHK.TRANS64.TRYWAIT P0, [UR7], R5 ;  /* 0x00000005ff0075a7 */ /* 0x000e640008001107 */
[----:B-1----:R-:W-:Y:S05]  /*3c60*/  @!P0 BRA `(.L_x_73) ;  /* 0x00000048008c8947 */ /* 0x002fea0003800000 */
.L_x_72:
[----:B------:R-:W-:Y:S01]  /*3c70*/  UISETP.NE.AND UP0, UPT, UR39, 0x1, UPT ;  /* 0x000000012700788c */ /* 0x000fe2000bf05270 */
[----:B------:R-:W-:Y:S01]  /*3c80*/  PLOP3.LUT P2, PT, PT, PT, PT, 0x80, 0x8 ;  /* 0x000000000008781c */ /* 0x000fe20003f4f070 */
[----:B------:R-:W-:Y:S02]  /*3c90*/  UIADD3 UR4, UPT, UPT, UR5, 0x1, URZ ;  /* 0x0000000105047890 */ /* 0x000fe4000fffe0ff */
[----:B------:R-:W-:Y:S02]  /*3ca0*/  UIADD3 UR40, UPT, UPT, UR7, 0x18, URZ ;  /* 0x0000001807287890 */ /* 0x000fe4000fffe0ff */
[----:B------:R-:W-:Y:S01]  /*3cb0*/  UISETP.NE.AND UP1, UPT, UR4, 0x3, UPT ;  /* 0x000000030400788c */ /* 0x000fe2000bf25270 */
[----:B------:R-:W-:Y:S01]  /*3cc0*/  PLOP3.LUT P0, PT, PT, PT, UP0, 0x80, 0x8 ;  /* 0x000000000008781c */ /* 0x000fe20003f0f008 */
[----:B------:R-:W-:Y:S02]  /*3cd0*/  UIADD3 UR37, UPT, UPT, UR37, 0x1, URZ ;  /* 0x0000000125257890 */ /* 0x000fe4000fffe0ff */
[----:B------:R-:W-:Y:S02]  /*3ce0*/  USEL UR6, URZ, 0x1, UP1 ;  /* 0x00000001ff067887 */ /* 0x000fe40008800000 */
[----:B------:R-:W-:Y:S02]  /*3cf0*/  USEL UR38, UR4, URZ, UP1 ;  /* 0x000000ff04267287 */ /* 0x000fe40008800000 */
[----:B------:R-:W-:Y:S02]  /*3d00*/  UIADD3 UR39, UPT, UPT, UR39, -0x1, URZ ;  /* 0xffffffff27277890 */ /* 0x000fe4000fffe0ff */
[----:B------:R-:W-:Y:S01]  /*3d10*/  @UP0 ULEA UR4, UR38, UR41, 0x3 ;  /* 0x0000002926040291 */ /* 0x000fe2000f8e18ff */
[----:B------:R-:W-:Y:S01]  /*3d20*/  LOP3.LUT R2, R2, UR6, RZ, 0x3c, !PT ;  /* 0x0000000602027c12 */ /* 0x000fe2000f8e3cff */
[----:B------:R-:W-:Y:S02]  /*3d30*/  ULEA UR6, UR5, UR45, 0x9 ;  /* 0x0000002d05067291 */ /* 0x000fe4000f8e48ff */
[----:B------:R-:W-:Y:S01]  /*3d40*/  UISETP.NE.AND UP0, UPT, UR37, UR42, UPT ;  /* 0x0000002a2500728c */ /* 0x000fe2000bf05270 */
[----:B-1----:R-:W-:Y:S01]  /*3d50*/  @P0 SHF.L.U32 R0, R2, 0x1f, RZ ;  /* 0x0000001f02000819 */ /* 0x002fe200000006ff */
[----:B------:R-:W-:Y:S02]  /*3d60*/  UIADD3 UR34, UPT, UPT, UR6, 0x2, URZ ;  /* 0x0000000206227890 */ /* 0x000fe4000fffe0ff */
[----:B------:R-:W-:Y:S01]  /*3d70*/  UIADD3 UR30, UPT, UPT, UR6, 0x4, URZ ;  /* 0x00000004061e7890 */ /* 0x000fe2000fffe0ff */
[----:B------:R2:W3:Y:S01]  /*3d80*/  @P0 SYNCS.PHASECHK.TRANS64.TRYWAIT P2, [UR4], R0 ;  /* 0x00000000ff0005a7 */ /* 0x0004e20008041104 */
[----:B------:R-:W-:Y:S02]  /*3d90*/  ULEA UR4, UR5, UR44, 0xa ;  /* 0x0000002c05047291 */ /* 0x000fe4000f8e50ff */
[----:B------:R-:W-:Y:S02]  /*3da0*/  UIADD3 UR26, UPT, UPT, UR6, 0x6, URZ ;  /* 0x00000006061a7890 */ /* 0x000fe4000fffe0ff */
        /* <DEDUP_REMOVED lines=10> */
[----:B------:R-:W-:Y:S01]  /*3e50*/  UIADD3 UR8, UPT, UPT, UR4, 0x206, URZ ;  /* 0x0000020604087890 */ /* 0x000fe2000fffe0ff */
[----:B------:R-:W-:Y:S01]  /*3e60*/  UMOV UR7, 0x40004040 ;  /* 0x4000404000077882 */ /* 0x000fe20000000000 */
[----:B------:R-:W-:Y:S01]  /*3e70*/  UMOV UR5, 0x40004040 ;  /* 0x4000404000057882 */ /* 0x000fe20000000000 */
[----:B------:R-:W-:Y:S01]  /*3e80*/  UMOV UR35, 0x40004040 ;  /* 0x4000404000237882 */ /* 0x000fe20000000000 */
[----:B------:R1:W-:Y:S01]  /*3e90*/  UTCHMMA.2CTA gdesc[UR4], gdesc[UR6], tmem[UR36], tmem[UR62], idesc[UR63], UP2 ;  /* 0x00ff3e06040075ea */ /* 0x0003e20009200024 */
[----:B------:R-:W-:Y:S01]  /*3ea0*/  UPLOP3.LUT UP2, UPT, UPT, UPT, UPT, 0x80, 0x8 ;  /* 0x000000000008789c */ /* 0x000fe20003f4f070 */
[----:B------:R-:W-:Y:S01]  /*3eb0*/  UMOV UR33, 0x40004040 ;  /* 0x4000404000217882 */ /* 0x000fe20000000000 */
[----:B------:R-:W-:Y:S01]  /*3ec0*/  UMOV UR31, 0x40004040 ;  /* 0x40004040001f7882 */ /* 0x000fe20000000000 */
[----:B------:R2:W-:Y:S01]  /*3ed0*/  UTCHMMA.2CTA gdesc[UR32], gdesc[UR34], tmem[UR36], tmem[UR60], idesc[UR61], UPT ;  /* 0x00ff3c22200075ea */ /* 0x0005e2000ba00024 */
        /* <DEDUP_REMOVED lines=14> */
[----:B------:R-:W-:Y:S01]  /*3fc0*/  UMOV UR9, 0x40004040 ;  /* 0x4000404000097882 */ /* 0x000fe20000000000 */
[----:B------:R2:W-:Y:S01]  /*3fd0*/  UTCHMMA.2CTA gdesc[UR12], gdesc[UR14], tmem[UR36], tmem[UR50], idesc[UR51], UPT ;  /* 0x00ff320e0c0075ea */ /* 0x0005e2000ba00024 */
[----:B------:R2:W-:Y:S01]  /*3fe0*/  UTCHMMA.2CTA gdesc[UR8], gdesc[UR10], tmem[UR36], tmem[UR48], idesc[UR49], UPT ;  /* 0x00ff300a080075ea */ /* 0x0005e2000ba00024 */
[----:B------:R2:W-:Y:S01]  /*3ff0*/  UTCBAR.2CTA.MULTICAST [UR40], URZ, UR43 ;  /* 0x000000ff280073e9 */ /* 0x0005e2000820082b */
[----:B-1----:R-:W-:Y:S01]  /*4000*/  UMOV UR5, UR38 ;  /* 0x0000002600057c82 */ /* 0x002fe20008000000 */
[----:B------:R-:W-:Y:S05]  /*4010*/  BRA.U UP0, `(.L_x_74) ;  /* 0xfffffffd00007547 */ /* 0x000fea000b83ffff */
.L_x_71:
[----:B------:R-:W-:Y:S01]  /*4020*/  UIADD3 UR4, UPT, UPT, UR46, 0x90, URZ ;  /* 0x000000902e047890 */ /* 0x000fe2000fffe0ff */
[----:B------:R-:W-:-:S08]  /*4030*/  UMOV UR37, UR42 ;  /* 0x0000002a00257c82 */ /* 0x000fd00008000000 */
[----:B------:R4:W-:Y:S01]  /*4040*/  UTCBAR.2CTA.MULTICAST [UR4], URZ, UR65 ;  /* 0x000000ff040073e9 */ /* 0x0009e20008200841 */
[----:B------:R-:W-:Y:S02]  /*4050*/  NOP ;  /* 0x0000000000007918 */ /* 0x000fe40000000000 */
.L_x_69:
[----:B----4-:R-:W-:Y:S01]  /*4060*/  UIADD3 UR4, UPT, UPT, UR47, 0x1, URZ ;  /* 0x000000012f047890 */ /* 0x010fe2000fffe0ff */
[----:B------:R-:W-:-:S03]  /*4070*/  ISETP.NE.AND P0, PT, R8, 0x2, PT ;  /* 0x000000020800780c */ /* 0x000fc60003f05270 */
[----:B------:R-:W-:Y:S01]  /*4080*/  UISETP.NE.AND UP0, UPT, UR4, 0x4, UPT ;  /* 0x000000040400788c */ /* 0x000fe2000bf05270 */
[----:B-12---:R-:W-:Y:S02]  /*4090*/  SEL R0, RZ, 0x1, P0 ;  /* 0x00000001ff007807 */ /* 0x006fe40000000000 */
[----:B------:R-:W-:Y:S01]  /*40a0*/  SEL R8, R8, RZ, P0 ;  /* 0x000000ff08087207 */ /* 0x000fe20000000000 */
[----:B------:R-:W-:Y:S01]  /*40b0*/  USEL UR5, URZ, 0x1, UP0 ;  /* 0x00000001ff057887 */ /* 0x000fe20008000000 */
[----:B------:R-:W-:Y:S01]  /*40c0*/  LOP3.LUT R3, R3, R0, RZ, 0x3c, !PT ;  /* 0x0000000003037212 */ /* 0x000fe200078e3cff */
[----:B------:R-:W-:-:S04]  /*40d0*/  USEL UR47, UR4, URZ, UP0 ;  /* 0x000000ff042f7287 */ /* 0x000fc80008000000 */
[----:B------:R-:W-:Y:S01]  /*40e0*/  LOP3.LUT R9, R9, UR5, RZ, 0x3c, !PT ;  /* 0x0000000509097c12 */ /* 0x000fe2000f8e3cff */
[----:B------:R-:W-:Y:S07]  /*40f0*/  @P1 BRA `(.L_x_75) ;  /* 0xfffffff800381947 */ /* 0x000fee000383ffff */
[----:B------:R-:W1:Y:S01]  /*4100*/  S2UR UR8, SR_CgaCtaId ;  /* 0x00000000000879c3 */ /* 0x000e620000008800 */
[----:B------:R-:W-:Y:S01]  /*4110*/  ELECT P0, URZ, PT ;  /* 0x0000000000ff782f */ /* 0x000fe20003800000 */
[----:B------:R-:W-:Y:S01]  /*4120*/  HFMA2 R0, -RZ, RZ, 0, 5.9604644775390625e-08 ;  /* 0x00000001ff007431 */ /* 0x000fe200000001ff */
[----:B------:R-:W-:-:S05]  /*4130*/  UMOV UR4, 0x40 ;  /* 0x0000004000047882 */ /* 0x000fca0000000000 */
[----:B------:R-:W-:Y:S01]  /*4140*/  UVIRTCOUNT.DEALLOC.SMPOOL 0x80 ;  /* 0x000000800000784c */ /* 0x000fe20000000000 */
[----:B------:R-:W-:Y:S02]  /*4150*/  UISETP.NE.AND UP1, UPT, UR68, URZ, UPT ;  /* 0x000000ff4400728c */ /* 0x000fe4000bf25270 */
[----:B-1----:R-:W-:-:S09]  /*4160*/  ULEA UR8, UR8, UR4, 0x18 ;  /* 0x0000000408087291 */ /* 0x002fd2000f8ec0ff */
[----:B------:R1:W-:Y:S01]  /*4170*/  @P0 STS.U8 [UR8+0x1c], R0 ;  /* 0x00001c00ff000988 */ /* 0x0003e20008000008 */
[----:B------:R-:W-:Y:S05]  /*4180*/  BRA.U UP1, `(.L_x_76) ;  /* 0x0000000101a07547 */ /* 0x000fea000b800000 */
[----:B------:R-:W-:Y:S01]  /*4190*/  UIADD3 UR7, UPT, UPT, UR41, 0xb0, URZ ;  /* 0x000000b029077890 */ /* 0x000fe2000fffe0ff */
[----:B------:R-:W-:-:S03]  /*41a0*/  SHF.L.U32 R3, R9, 0x1f, RZ ;  /* 0x0000001f09037819 */ /* 0x000fc600000006ff */
[----:B------:R-:W-:-:S09]  /*41b0*/  ULEA UR4, UR47, UR7, 0x3 ;  /* 0x000000072f047291 */ /* 0x000fd2000f8e18ff */
[----:B------:R-:W2:Y:S02]  /*41c0*/  SYNCS.PHASECHK.TRANS64.TRYWAIT P0, [UR4], R3 ;  /* 0x00000003ff0075a7 */ /* 0x000ea40008001104 */
[----:B--2---:R-:W-:Y:S05]  /*41d0*/  @!P0 BRA `(.L_x_77) ;  /* 0x0000004400488947 */ /* 0x004fea0003800000 */
.L_x_155:
        /* <DEDUP_REMOVED lines=9> */
.L_x_157:
        /* <DEDUP_REMOVED lines=9> */
.L_x_159:
[----:B------:R-:W-:-:S04]  /*4300*/  UIADD3 UR4, UPT, UPT, UR4, 0x1, URZ ;  /* 0x0000000104047890 */ /* 0x000fc8000fffe0ff */
[----:B------:R-:W-:-:S04]  /*4310*/  UISETP.NE.AND UP0, UPT, UR4, 0x4, UPT ;  /* 0x000000040400788c */ /* 0x000fc8000bf05270 */
[----:B------:R-:W-:Y:S02]  /*4320*/  USEL UR5, URZ, 0x1, UP0 ;  /* 0x00000001ff057887 */ /* 0x000fe40008000000 */
[----:B------:R-:W-:-:S04]  /*4330*/  USEL UR4, UR4, URZ, UP0 ;  /* 0x000000ff04047287 */ /* 0x000fc80008000000 */
[----:B------:R-:W-:Y:S01]  /*4340*/  ULEA UR4, UR4, UR7, 0x3 ;  /* 0x0000000704047291 */ /* 0x000fe2000f8e18ff */
[----:B-1----:R-:W-:-:S04]  /*4350*/  LOP3.LUT R3, R2, UR5, RZ, 0x3c, !PT ;  /* 0x0000000502037c12 */ /* 0x002fc8000f8e3cff */
[----:B------:R-:W-:Y:S01]  /*4360*/  SHF.L.U32 R3, R3, 0x1f, RZ ;  /* 0x0000001f03037819 */ /* 0x000fe200000006ff */
[----:B------:R-:W-:-:S04]  /*4370*/  IMAD.U32 R0, RZ, RZ, UR4 ;  /* 0x00000004ff007e24 */ /* 0x000fc8000f8e00ff */
[----:B------:R1:W2:Y:S03]  /*4380*/  SYNCS.PHASECHK.TRANS64.TRYWAIT P0, [R0+URZ], R3 ;  /* 0x00000003000075a7 */ /* 0x0002a600080011ff */
[----:B--2---:R-:W-:Y:S05]  /*4390*/  @!P0 NANOSLEEP.SYNCS 0x989680 ;  /* 0x009896800000895d */ /* 0x004fea0003900000 */
[----:B------:R-:W2:Y:S02]  /*43a0*/  @!P0 SYNCS.PHASECHK.TRANS64 P0, [R0+URZ], R3 ;  /* 0x00000003000085a7 */ /* 0x000ea400080010ff */
[----:B--2---:R-:W-:Y:S05]  /*43b0*/  @P0 BRA `(.L_x_80) ;  /* 0x0000000000200947 */ /* 0x004fea0003800000 */
.L_x_81:
[----:B--2---:R2:W4:Y:S02]  /*43c0*/  SYNCS.PHASECHK.TRANS64.TRYWAIT P0, [R0+URZ], R3 ;  /* 0x00000003000075a7 */ /* 0x00452400080011ff */
[----:B----4-:R-:W-:Y:S05]  /*43d0*/  @!P0 NANOSLEEP.SYNCS 0x989680 ;  /* 0x009896800000895d */ /* 0x010fea0003900000 */
[----:B------:R-:W4:Y:S02]  /*43e0*/  @!P0 SYNCS.PHASECHK.TRANS64 P0, [R0+URZ], R3 ;  /* 0x00000003000085a7 */ /* 0x000f2400080010ff */
[----:B----4-:R-:W-:Y:S05]  /*43f0*/  @!P0 BRA `(.L_x_81) ;  /* 0xfffffffc00f08947 */ /* 0x010fea000383ffff */
[----:B------:R-:W-:Y:S05]  /*4400*/  BRA `(.L_x_80) ;  /* 0x00000000000c7947 */ /* 0x000fea0003800000 */
.L_x_76:
[----:B------:R-:W-:-:S04]  /*4410*/  UIADD3 UR4, UPT, UPT, UR41, 0xf0, URZ ;  /* 0x000000f029047890 */ /* 0x000fc8000fffe0ff */
[----:B------:R-:W-:-:S09]  /*4420*/  UPRMT UR4, UR69, 0x654, UR4 ;  /* 0x0000065445047896 */ /* 0x000fd20008000004 */
[----:B------:R-:W-:Y:S03]  /*4430*/  SYNCS.ARRIVE.TRANS64.RED.A1T0 RZ, [UR4], RZ ;  /* 0x000000ffffff79a7 */ /* 0x000fe60008100404 */
.L_x_80:
[----:B-12---:R-:W-:Y:S01]  /*4440*/  SHF.L.U32 R3, RZ, 0x1f, RZ ;  /* 0x0000001fff037819 */ /* 0x006fe200000006ff */
[----:B------:R-:W-:Y:S01]  /*4450*/  UIADD3 UR4, UPT, UPT, UR41, 0xf0, URZ ;  /* 0x000000f029047890 */ /* 0x000fe2000fffe0ff */
[----:B------:R-:W-:Y:S02]  /*4460*/  PLOP3.LUT P0, PT, PT, PT, UP1, 0x80, 0x8 ;  /* 0x000000000008781c */ /* 0x000fe40003f0f018 */
[----:B------:R-:W1:Y:S02]  /*4470*/  SYNCS.PHASECHK.TRANS64.TRYWAIT P1, [UR41+0xf0], R3 ;  /* 0x0000f003ff0075a7 */ /* 0x000e640008021129 */
[----:B-1----:R-:W-:Y:S09]  /*4480*/  @!P1 BRA `(.L_x_82) ;  /* 0x0000004000e49947 */ /* 0x002ff20003800000 */
.L_x_161:
[----:B------:R-:W-:Y:S01]  /*4490*/  @!UP1 UPRMT UR4, UR69, 0x654, UR4 ;  /* 0x0000065445049896 */ /* 0x000fe20008000004 */
[----:B------:R-:W-:Y:S01]  /*44a0*/  UMOV UR5, 0xffff ;  /* 0x0000ffff00057882 */ /* 0x000fe20000000000 */
[----:B------:R-:W-:-:S07]  /*44b0*/  UMOV UR6, 0x1 ;  /* 0x0000000100067882 */ /* 0x000fce0000000000 */
[----:B------:R-:W-:Y:S01]  /*44c0*/  @!P0 SYNCS.ARRIVE.TRANS64.RED.A1T0 RZ, [UR4], RZ ;  /* 0x000000ffffff89a7 */ /* 0x000fe20008100404 */
[----:B------:R-:W-:Y:S01]  /*44d0*/  NOP ;  /* 0x0000000000007918 */ /* 0x000fe20000000000 */
[----:B-1----:R-:W1:Y:S01]  /*44e0*/  LDS R0, [UR8+0x14] ;  /* 0x00001408ff007984 */ /* 0x002e620008000800 */
[----:B------:R-:W-:-:S04]  /*44f0*/  ULOP3.LUT UR4, UR67, 0xffff, URZ, 0xc0, !UPT ;  /* 0x0000ffff43047892 */ /* 0x000fc8000f8ec0ff */
[----:B------:R-:W-:-:S04]  /*4500*/  USHF.R.U32.HI UR4, URZ, 0x5, UR4 ;  /* 0x00000005ff047899 */ /* 0x000fc80008011604 */
[----:B------:R-:W-:Y:S02]  /*4510*/  USHF.L.U32 UR5, UR5, UR4, URZ ;  /* 0x0000000405057299 */ /* 0x000fe400080006ff */
[----:B------:R-:W-:-:S04]  /*4520*/  USHF.L.U32 UR4, UR6, UR4, URZ ;  /* 0x0000000406047299 */ /* 0x000fc800080006ff */
[----:B-1----:R-:W-:-:S04]  /*4530*/  LOP3.LUT R0, R0, UR5, RZ, 0xc0, !PT ;  /* 0x0000000500007c12 */ /* 0x002fc8000f8ec0ff */
[----:B------:R-:W-:-:S13]  /*4540*/  ISETP.NE.AND P0, PT, R0, UR5, PT ;  /* 0x0000000500007c0c */ /* 0x000fda000bf05270 */
[----:B------:R-:W-:Y:S05]  /*4550*/  @P0 BRA `(.L_x_83) ;  /* 0x0000000000580947 */ /* 0x000fea0003800000 */
[----:B------:R-:W1:Y:S02]  /*4560*/  LDS R0, [UR8+0x18] ;  /* 0x00001808ff007984 */ /* 0x000e640008000800 */
[----:B-1----:R-:W-:-:S04]  /*4570*/  LOP3.LUT R0, R0, UR4, RZ, 0xc0, !PT ;  /* 0x0000000400007c12 */ /* 0x002fc8000f8ec0ff */
[----:B------:R-:W-:-:S13]  /*4580*/  ISETP.NE.AND P0, PT, R0, UR4, PT ;  /* 0x0000000400007c0c */ /* 0x000fda000bf05270 */
[----:B------:R-:W-:Y:S05]  /*4590*/  @P0 BRA `(.L_x_84) ;  /* 0x00000000003c0947 */ /* 0x000fea0003800000 */
[----:B------:R-:W1:Y:S01]  /*45a0*/  S2R R2, SR_LANEID ;  /* 0x0000000000027919 */ /* 0x000e620000000000 */
[----:B------:R-:W-:Y:S01]  /*45b0*/  ULOP3.LUT UR5, URZ, UR5, URZ, 0x33, !UPT ;  /* 0x00000005ff057292 */ /* 0x000fe2000f8e33ff */
[----:B------:R-:W-:Y:S01]  /*45c0*/  LOP3.LUT R4, RZ, UR4, RZ, 0x33, !PT ;  /* 0x00000004ff047c12 */ /* 0x000fe2000f8e33ff */
[----:B------:R-:W-:Y:S02]  /*45d0*/  VOTEU.ANY UR4, UPT, PT ;  /* 0x0000000000047886 */ /* 0x000fe400038e0100 */
[----:B------:R-:W-:Y:S01]  /*45e0*/  UFLO.U32 UR4, UR4 ;  /* 0x00000004000472bd */ /* 0x000fe200080e0000 */
[----:B------:R-:W2:Y:S01]  /*45f0*/  REDUX UR6, R4 ;  /* 0x00000000040673c4 */ /* 0x000ea20000000000 */
[----:B------:R-:W-:-:S06]  /*4600*/  IMAD.U32 R0, RZ, RZ, UR5 ;  /* 0x00000005ff007e24 */ /* 0x000fcc000f8e00ff */
[----:B------:R4:W-:Y:S01]  /*4610*/  UTCATOMSWS.AND URZ, UR5 ;  /* 0x0000000500ff79e3 */ /* 0x0009e20008000000 */
[----:B------:R-:W3:Y:S01]  /*4620*/  REDUX UR7, R0 ;  /* 0x00000000000773c4 */ /* 0x000ee20000000000 */
[----:B-1----:R-:W-:Y:S01]  /*4630*/  ISETP.EQ.U32.AND P0, PT, R2, UR4, PT ;  /* 0x0000000402007c0c */ /* 0x002fe2000bf02070 */
[----:B--2---:R-:W-:Y:S01]  /*4640*/  IMAD.U32 R2, RZ, RZ, UR6 ;  /* 0x00000006ff027e24 */ /* 0x004fe2000f8e00ff */
[----:B---3--:R-:W-:-:S11]  /*4650*/  MOV R3, UR7 ;  /* 0x0000000700037c02 */ /* 0x008fd60008000f00 */
[----:B------:R4:W-:Y:S04]  /*4660*/  @P0 ATOMS.AND RZ, [UR8+0x14], R3 ;  /* 0x00001403ffff098c */ /* 0x0009e8000a800008 */
[----:B------:R4:W-:Y:S01]  /*4670*/  @P0 ATOMS.AND RZ, [UR8+0x18], R2 ;  /* 0x00001802ffff098c */ /* 0x0009e2000a800008 */
[----:B------:R-:W-:Y:S05]  /*4680*/  BRA `(.L_x_85) ;  /* 0x0000000000147947 */ /* 0x000fea0003800000 */
.L_x_84:
[----:B------:R-:W-:Y:S02]  /*4690*/  MOV R2, 0x46b0 ;  /* 0x000046b000027802 */ /* 0x000fe40000000f00 */
[----:B---3-5:R-:W-:Y:S05]  /*46a0*/  CALL.REL.NOINC `($__internal_0_$__cuda_sm10x_tcgen05_guardrail_trap_col_being_dealloced_not_returned_by_alloc) ;  /* 0x0000004400507944 */ /* 0x028fea0003c00000 */
[----:B------:R-:W-:Y:S05]  /*46b0*/  BRA `(.L_x_85) ;  /* 0x0000000000087947 */ /* 0x000fea0003800000 */
.L_x_83:
[----:B------:R-:W-:Y:S02]  /*46c0*/  MOV R2, 0x46e0 ;  /* 0x000046e000027802 */ /* 0x000fe40000000f00 */
[----:B---3-5:R-:W-:Y:S05]  /*46d0*/  CALL.REL.NOINC `($__internal_2_$__cuda_sm10x_tcgen05_guardrail_trap_unallocated_columns_being_dealloced) ;  /* 0x00000044005c7944 */ /* 0x028fea0003c00000 */
.L_x_85:
[----:B------:R-:W-:Y:S01]  /*46e0*/  NOP ;  /* 0x0000000000007918 */ /* 0x000fe20000000000 */
[----:B----4-:R-:W-:Y:S05]  /*46f0*/  EXIT ;  /* 0x000000000000794d */ /* 0x010fea0003800000 */
.L_x_56:
[----:B------:R-:W-:-:S09]  /*4700*/  UISETP.NE.OR UP0, UPT, UR18, 0x3, !UP3 ;  /* 0x000000031200788c */ /* 0x000fd2000df05670 */
[----:B------:R-:W-:Y:S05]  /*4710*/  BRA.U UP0, `(.L_x_86) ;  /* 0x00000011002c7547 */ /* 0x000fea000b800000 */
[----:B------:R-:W1:Y:S01]  /*4720*/  LDCU UR37, c[0x0][0x370] ;  /* 0x00006e00ff2577ac */ /* 0x000e620008000800 */
[----:B------:R-:W2:Y:S01]  /*4730*/  LDC.64 R16, c[0x0][0x348] ;  /* 0x0000d200ff107b82 */ /* 0x000ea20000000a00 */
[----:B------:R-:W-:Y:S02]  /*4740*/  HFMA2 R13, -RZ, RZ, 0, 0 ;  /* 0x00000000ff0d7431 */ /* 0x000fe400000001ff */
[----:B------:R-:W-:Y:S01]  /*4750*/  IMAD.MOV.U32 R15, RZ, RZ, 0x1 ;  /* 0x00000001ff0f7424 */ /* 0x000fe200078e00ff */
[----:B------:R-:W1:Y:S01]  /*4760*/  LDCU.128 UR32, c[0x0][0xb10] ;  /* 0x00016200ff2077ac */ /* 0x000e620008000c00 */
[----:B------:R-:W-:Y:S01]  /*4770*/  IMAD.MOV.U32 R14, RZ, RZ, RZ ;  /* 0x000000ffff0e7224 */ /* 0x000fe200078e00ff */
[----:B------:R-:W-:Y:S01]  /*4780*/  MOV R7, 0x2000 ;  /* 0x0000200000077802 */ /* 0x000fe20000000f00 */
[----:B------:R-:W3:Y:S01]  /*4790*/  LDCU UR31, c[0x0][0x374] ;  /* 0x00006e80ff1f77ac */ /* 0x000ee20008000800 */
[----:B------:R-:W4:Y:S01]  /*47a0*/  LDC.64 R2, c[0x0][0x888] ;  /* 0x00022200ff027b82 */ /* 0x000f220000000a00 */
[----:B------:R-:W3:Y:S01]  /*47b0*/  LDCU UR15, c[0x0][0xb0c] ;  /* 0x00016180ff0f77ac */ /* 0x000ee20008000800 */
[----:B------:R-:W3:Y:S06]  /*47c0*/  LDCU UR40, c[0x0][0xb20] ;  /* 0x00016400ff2877ac */ /* 0x000eec0008000800 */
[----:B------:R-:W2:Y:S01]  /*47d0*/  LDC.64 R4, c[0x0][0x890] ;  /* 0x00022400ff047b82 */ /* 0x000ea20000000a00 */
[----:B------:R-:W3:Y:S01]  /*47e0*/  LDCU UR4, c[0x0][0xb30] ;  /* 0x00016600ff0477ac */ /* 0x000ee20008000800 */
[----:B-1----:R-:W-:-:S02]  /*47f0*/  UIMAD.WIDE.U32 UR6, UR37, UR32, URZ ;  /* 0x00000020250672a5 */ /* 0x002fc4000f8e00ff */
[----:B---3--:R-:W-:Y:S01]  /*4800*/  UIMAD.WIDE.U32 UR8, UR31, UR35, URZ ;  /* 0x000000231f0872a5 */ /* 0x008fe2000f8e00ff */
[----:B------:R-:W-:Y:S01]  /*4810*/  UMOV UR29, 0x400 ;  /* 0x00000400001d7882 */ /* 0x000fe20000000000 */
[----:B------:R-:W-:-:S03]  /*4820*/  UPLOP3.LUT UP3, UPT, UPT, UPT, UPT, 0x40, 0x4 ;  /* 0x000000000004789c */ /* 0x000fc60003f6e870 */
[----:B------:R-:W-:Y:S01]  /*4830*/  UMOV UR6, UR7 ;  /* 0x0000000700067c82 */ /* 0x000fe20008000000 */
[----:B------:R-:W-:Y:S01]  /*4840*/  UISETP.GE.AND UP0, UPT, UR42, 0x1, UPT ;  /* 0x000000012a00788c */ /* 0x000fe2000bf06270 */
[----:B------:R-:W-:Y:S01]  /*4850*/  UMOV UR38, UR9 ;  /* 0x0000000900267c82 */ /* 0x000fe20008000000 */
[----:B------:R-:W-:Y:S01]  /*4860*/  UISETP.NE.AND UP4, UPT, UR42, 0x1, UPT ;  /* 0x000000012a00788c */ /* 0x000fe2000bf85270 */
[----:B------:R-:W1:Y:S01]  /*4870*/  LDCU.64 UR22, c[0x0][0xb28] ;  /* 0x00016500ff1677ac */ /* 0x000e620008000a00 */
[----:B------:R-:W-:Y:S02]  /*4880*/  ULEA UR29, UR53, UR29, 0x18 ;  /* 0x0000001d351d7291 */ /* 0x000fe4000f8ec0ff */
[----:B------:R-:W-:Y:S02]  /*4890*/  UISETP.NE.AND UP6, UPT, UR15, 0x1, UPT ;  /* 0x000000010f00788c */ /* 0x000fe4000bfc5270 */
[----:B------:R-:W-:Y:S02]  /*48a0*/  UISETP.NE.AND UP5, UPT, UR34, 0x1, UPT ;  /* 0x000000012200788c */ /* 0x000fe4000bfa5270 */
[----:B------:R-:W-:-:S02]  /*48b0*/  USHF.R.U32.HI UR39, URZ, UR33, UR6 ;  /* 0x00000021ff277299 */ /* 0x000fc40008011606 */
[----:B------:R-:W-:Y:S02]  /*48c0*/  USHF.R.U32.HI UR38, URZ, UR40, UR38 ;  /* 0x00000028ff267299 */ /* 0x000fe40008011626 */
[----:B------:R-:W-:Y:S01]  /*48d0*/  UISETP.NE.AND UP2, UPT, UR4, 0x1, UPT ;  /* 0x000000010400788c */ /* 0x000fe2000bf45270 */
[----:B------:R-:W-:-:S10]  /*48e0*/  UMOV UR12, URZ ;  /* 0x000000ff000c7c82 */ /* 0x000fd40008000000 */
.L_x_95:
[C---:B------:R-:W-:Y:S02]  /*48f0*/  LEA R12, R14.reuse, UR29, 0x3 ;  /* 0x0000001d0e0c7c11 */ /* 0x040fe4000f8e18ff */
[----:B------:R-:W-:Y:S02]  /*4900*/  SHF.L.U32 R9, R13, 0x1f, RZ ;  /* 0x0000001f0d097819 */ /* 0x000fe400000006ff */
[----:B------:R-:W-:Y:S02]  /*4910*/  LEA R10, R14, UR29, 0x4 ;  /* 0x0000001d0e0a7c11 */ /* 0x000fe4000f8e20ff */
[----:B---3--:R-:W3:Y:S02]  /*4920*/  SYNCS.PHASECHK.TRANS64.TRYWAIT P0, [R12+URZ+0x70], R9 ;  /* 0x000070090c0075a7 */ /* 0x008ee400080011ff */
[----:B---3--:R-:W-:Y:S05]  /*4930*/  @!P0 BRA `(.L_x_87) ;  /* 0x0000003c00d08947 */ /* 0x008fea0003800000 */
.L_x_162:
[----:B---3--:R-:W3:Y:S01]  /*4940*/  LDS.128 R8, [R10+0x100] ;  /* 0x000100000a087984 */ /* 0x008ee20000000c00 */
[----:B------:R-:W-:Y:S01]  /*4950*/  UISETP.GE.AND UP0, UPT, UR42, 0x1, UPT ;  /* 0x000000012a00788c */ /* 0x000fe2000bf06270 */
[----:B------:R-:W-:Y:S01]  /*4960*/  @!PT LDS RZ, [RZ] ;  /* 0x00000000fffff984 */ /* 0x000fe20000000800 */
[----:B------:R-:W-:Y:S01]  /*4970*/  @!PT LDS RZ, [RZ] ;  /* 0x00000000fffff984 */ /* 0x000fe20000000800 */
[----:B------:R-:W-:Y:S01]  /*4980*/  @!PT LDS RZ, [RZ] ;  /* 0x00000000fffff984 */ /* 0x000fe20000000800 */
[----:B------:R-:W-:Y:S01]  /*4990*/  @!PT LDS RZ, [RZ] ;  /* 0x00000000fffff984 */ /* 0x000fe20000000800 */
[----:B------:R1:W-:Y:S06]  /*49a0*/  MEMBAR.ALL.CTA ;  /* 0x0000000000007992 */ /* 0x0003ec0000008000 */
[----:B-1----:R-:W1:Y:S01]  /*49b0*/  FENCE.VIEW.ASYNC.S ;  /* 0x00000000000073c6 */ /* 0x002e620000000000 */
[----:B---3--:R-:W-:Y:S11]  /*49c0*/  LOP3.LUT P0, RZ, R10, 0x1, RZ, 0xc0, !PT ;  /* 0x000000010aff7812 */ /* 0x008ff6000780c0ff */
[----:B------:R-:W-:Y:S02]  /*49d0*/  @!UPT UIADD3 URZ, UPT, UPT, URZ, URZ, URZ ;  /* 0x000000fffffff290 */ /* 0x000fe4000fffe0ff */
[----:B-1----:R-:W-:Y:S01]  /*49e0*/  VOTEU.ANY UP1, P0 ;  /* 0x0000000000ff7886 */ /* 0x002fe20000020100 */
[----:B------:R-:W-:Y:S11]  /*49f0*/  PLOP3.LUT P0, PT, PT, PT, UP1, 0x80, 0x8 ;  /* 0x000000000008781c */ /* 0x000ff60003f0f018 */
[----:B------:R-:W-:Y:S02]  /*4a00*/  @!UPT UIADD3 URZ, UPT, UPT, URZ, URZ, URZ ;  /* 0x000000fffffff290 */ /* 0x000fe4000fffe0ff */
[----:B------:R-:W-:Y:S02]  /*4a10*/  @P0 SHF.R.U32.HI R0, RZ, 0x10, R9 ;  /* 0x00000010ff000819 */ /* 0x000fe40000011609 */
[----:B------:R-:W-:Y:S02]  /*4a20*/  @P0 MOV R6, R8 ;  /* 0x0000000800060202 */ /* 0x000fe40000000f00 */
[----:B------:R-:W-:Y:S01]  /*4a30*/  @P0 R2UR UR4, R0 ;  /* 0x00000000000402ca */ /* 0x000fe200000e0000 */
[----:B------:R-:W-:Y:S01]  /*4a40*/  VIADD R0, R12, 0x80 ;  /* 0x000000800c007836 */ /* 0x000fe20000000000 */
[----:B------:R-:W-:Y:S02]  /*4a50*/  @P0 LOP3.LUT R8, R9, 0xffff, RZ, 0xc0, !PT ;  /* 0x0000ffff09080812 */ /* 0x000fe400078ec0ff */
[----:B------:R-:W-:Y:S02]  /*4a60*/  @P0 R2UR UR6, R6 ;  /* 0x00000000060602ca */ /* 0x000fe400000e0000 */
[----:B------:R-:W-:Y:S02]  /*4a70*/  PRMT R0, RZ, 0x654, R0 ;  /* 0x00000654ff007816 */ /* 0x000fe40000000000 */
[----:B------:R-:W-:Y:S02]  /*4a80*/  @P0 R2UR UR5, R8 ;  /* 0x00000000080502ca */ /* 0x000fe400000e0000 */
[----:B------:R1:W-:Y:S03]  /*4a90*/  SYNCS.ARRIVE.TRANS64.RED.A1T0 RZ, [R0+URZ], RZ ;  /* 0x000000ff00ff79a7 */ /* 0x0003e600081004ff */
[----:B------:R-:W-:Y:S04]  /*4aa0*/  @UP1 UMOV UR30, UR4 ;  /* 0x00000004001e1c82 */ /* 0x000fe80008000000 */
[----:B------:R-:W-:Y:S04]  /*4ab0*/  @UP1 UMOV UR14, UR6 ;  /* 0x00000006000e1c82 */ /* 0x000fe80008000000 */
[----:B------:R-:W-:Y:S01]  /*4ac0*/  @UP1 UMOV UR13, UR5 ;  /* 0x00000005000d1c82 */ /* 0x000fe20008000000 */
[----:B------:R-:W-:Y:S05]  /*4ad0*/  BRA.U !UP0, `(.L_x_88) ;  /* 0x0000000108a47547 */ /* 0x000fea000b800000 */
[----:B------:R-:W-:Y:S02]  /*4ae0*/  UIMAD.WIDE.U32 UR8, UR13, UR35, URZ ;  /* 0x000000230d0872a5 */ /* 0x000fe4000f8e00ff */
[----:B------:R-:W-:Y:S02]  /*4af0*/  UIMAD.WIDE.U32 UR10, UR14, UR32, URZ ;  /* 0x000000200e0a72a5 */ /* 0x000fe4000f8e00ff */
[----:B------:R-:W-:Y:S02]  /*4b00*/  USEL UR4, UR31, UR38, !UP5 ;  /* 0x000000261f047287 */ /* 0x000fe4000e800000 */
[----:B------:R-:W-:Y:S02]  /*4b10*/  USEL UR7, UR37, UR39, !UP6 ;  /* 0x0000002725077287 */ /* 0x000fe4000f000000 */
[----:B------:R-:W-:Y:S02]  /*4b20*/  UIMAD.WIDE.U32 UR16, UR4, UR22, URZ ;  /* 0x00000016041072a5 */ /* 0x000fe4000f8e00ff */
[----:B------:R-:W-:Y:S01]  /*4b30*/  UIMAD.WIDE.U32 UR18, UR7, UR22, URZ ;  /* 0x00000016071272a5 */ /* 0x000fe2000f8e00ff */
[----:B------:R-:W-:Y:S02]  /*4b40*/  UMOV UR5, UR9 ;  /* 0x0000000900057c82 */ /* 0x000fe40008000000 */
[----:B------:R-:W-:Y:S03]  /*4b50*/  USHF.R.U32.HI UR6, URZ, UR40, UR5 ;  /* 0x00000028ff067299 */ /* 0x000fe60008011605 */
[----:B------:R-:W-:Y:S01]  /*4b60*/  UMOV UR5, UR11 ;  /* 0x0000000b00057c82 */ /* 0x000fe20008000000 */
[----:B------:R-:W-:Y:S02]  /*4b70*/  USEL UR6, UR13, UR6, !UP5 ;  /* 0x000000060d067287 */ /* 0x000fe4000e800000 */
[----:B------:R-:W-:Y:S02]  /*4b80*/  USHF.R.U32.HI UR8, URZ, UR33, UR5 ;  /* 0x00000021ff087299 */ /* 0x000fe40008011605 */
[----:B------:R-:W-:Y:S01]  /*4b90*/  UIMAD.WIDE.U32 UR10, UR6, UR22, URZ ;  /* 0x00000016060a72a5 */ /* 0x000fe2000f8e00ff */
[----:B------:R-:W-:Y:S02]  /*4ba0*/  UMOV UR5, UR17 ;  /* 0x0000001100057c82 */ /* 0x000fe40008000000 */
[----:B------:R-:W-:Y:S03]  /*4bb0*/  @UP4 USHF.R.U32.HI UR4, URZ, UR23, UR5 ;  /* 0x00000017ff044299 */ /* 0x000fe60008011605 */
[----:B------:R-:W-:Y:S01]  /*4bc0*/  UMOV UR5, UR19 ;  /* 0x0000001300057c82 */ /* 0x000fe20008000000 */
[----:B------:R-:W-:Y:S02]  /*4bd0*/  UIMAD UR4, UR42, UR4, URZ ;  /* 0x000000042a0472a4 */ /* 0x000fe4000f8e02ff */
[----:B------:R-:W-:Y:S02]  /*4be0*/  @UP4 USHF.R.U32.HI UR7, URZ, UR23, UR5 ;  /* 0x00000017ff074299 */ /* 0x000fe40008011605 */
[----:B------:R-:W-:Y:S02]  /*4bf0*/  USEL UR5, UR14, UR8, !UP6 ;  /* 0x000000080e057287 */ /* 0x000fe4000f000000 */
[----:B------:R-:W-:Y:S02]  /*4c00*/  UIMAD UR8, UR42, UR7, URZ ;  /* 0x000000072a0872a4 */ /* 0x000fe4000f8e02ff */
[----:B------:R-:W-:Y:S03]  /*4c10*/  UISETP.GE.AND UP0, UPT, UR6, UR4, UPT ;  /* 0x000000040600728c */ /* 0x000fe6000bf06270 */
[----:B------:R-:W-:Y:S01]  /*4c20*/  UMOV UR4, UR11 ;  /* 0x0000000b00047c82 */ /* 0x000fe20008000000 */
[----:B------:R-:W-:Y:S02]  /*4c30*/  UISETP.GE.OR UP0, UPT, UR5, UR8, UP0 ;  /* 0x000000080500728c */ /* 0x000fe40008706670 */
[----:B------:R-:W-:Y:S02]  /*4c40*/  USHF.R.U32.HI UR4, URZ, UR23, UR4 ;  /* 0x00000017ff047299 */ /* 0x000fe40008011604 */
[----:B------:R-:W-:Y:S02]  /*4c50*/  UIMAD.WIDE.U32 UR8, UR5, UR22, URZ ;  /* 0x00000016050872a5 */ /* 0x000fe4000f8e00ff */
[----:B------:R-:W-:Y:S04]  /*4c60*/  USEL UR10, UR6, UR4, !UP4 ;  /* 0x00000004060a7287 */ /* 0x000fe8000e000000 */
[----:B------:R-:W-:Y:S01]  /*4c70*/  UIADD3 UR11, UPT, UPT, -UR10, URZ, URZ ;  /* 0x000000ff0a0b7290 */ /* 0x000fe2000fffe1ff */
[----:B------:R-:W-:Y:S02]  /*4c80*/  @!UP0 UMOV UR4, UR9 ;  /* 0x0000000900048c82 */ /* 0x000fe40008000000 */
[----:B------:R-:W-:Y:S02]  /*4c90*/  @!UP0 USHF.R.U32.HI UR4, URZ, UR23, UR4 ;  /* 0x00000017ff048299 */ /* 0x000fe40008011604 */
[----:B------:R-:W-:Y:S02]  /*4ca0*/  UIMAD UR8, UR42, UR11, UR6 ;  /* 0x0000000b2a0872a4 */ /* 0x000fe4000f8e0206 */
[----:B------:R-:W-:Y:S04]  /*4cb0*/  @!UP0 USEL UR4, UR5, UR4, !UP4 ;  /* 0x0000000405048287 */ /* 0x000fe8000e000000 */
[----:B------:R-:W-:Y:S02]  /*4cc0*/  @!UP0 UIMAD UR7, UR7, UR8, UR4 ;  /* 0x00000008070782a4 */ /* 0x000fe4000f8e0204 */
[----:B------:R-:W-:Y:S02]  /*4cd0*/  @!UP0 UIADD3 UR9, UPT, UPT, UR10, -UR4, URZ ;  /* 0x800000040a098290 */ /* 0x000fe4000fffe0ff */
[----:B------:R-:W-:Y:S02]  /*4ce0*/  UIADD3 UR8, UPT, UPT, -UR6, URZ, URZ ;  /* 0x000000ff06087290 */ /* 0x000fe4000fffe1ff */
[----:B------:R-:W-:Y:S02]  /*4cf0*/  UIADD3 UR4, UPT, UPT, -UR5, URZ, URZ ;  /* 0x000000ff05047290 */ /* 0x000fe4000fffe1ff */
[----:B------:R-:W-:Y:S03]  /*4d00*/  @!UP0 UIMAD UR6, UR9, UR42, UR5 ;  /* 0x0000002a090682a4 */ /* 0x000fe6000f8e0205 */
[----:B------:R-:W-:Y:S01]  /*4d10*/  @!UP0 UMOV UR5, UR7 ;  /* 0x0000000700058c82 */ /* 0x000fe20008000000 */
[----:B------:R-:W-:Y:S02]  /*4d20*/  UIMAD UR7, UR15, UR4, UR14 ;  /* 0x000000040f0772a4 */ /* 0x000fe4000f8e020e */
[----:B------:R-:W-:Y:S02]  /*4d30*/  UIMAD UR4, UR34, UR8, UR13 ;  /* 0x00000008220472a4 */ /* 0x000fe4000f8e020d */
[----:B------:R-:W-:Y:S02]  /*4d40*/  UIMAD UR14, UR5, UR15, UR7 ;  /* 0x0000000f050e72a4 */ /* 0x000fe4000f8e0207 */
[----:B------:R-:W-:Y:S11]  /*4d50*/  UIMAD UR13, UR6, UR34, UR4 ;  /* 0x00000022060d72a4 */ /* 0x000ff6000f8e0204 */
[----:B------:R-:W-:Y:S01]  /*4d60*/  @!UPT UIADD3 URZ, UPT, UPT, URZ, URZ, URZ ;  /* 0x000000fffffff290 */ /* 0x000fe2000fffe0ff */
.L_x_88:
[----:B------:R-:W3:Y:S01]  /*4d70*/  @!UP2 LDCU.128 UR8, c[0x0][0xb10] ;  /* 0x00016200ff08a7ac */ /* 0x000ee20008000c00 */
[C---:B--2---:R-:W-:Y:S02]  /*4d80*/  ISETP.NE.U32.AND P1, PT, R4.reuse, RZ, PT ;  /* 0x000000ff0400720c */ /* 0x044fe40003f25070 */
[----:B------:R-:W-:Y:S02]  /*4d90*/  ISETP.NE.U32.AND P0, PT, R4, RZ, PT ;  /* 0x000000ff0400720c */ /* 0x000fe40003f05070 */
[C---:B------:R-:W-:Y:S02]  /*4da0*/  ISETP.NE.AND.EX P1, PT, R5.reuse, RZ, PT, P1 ;  /* 0x000000ff0500720c */ /* 0x040fe40003f25310 */
[----:B------:R-:W-:Y:S01]  /*4db0*/  ISETP.NE.AND.EX P0, PT, R5, RZ, PT, P0 ;  /* 0x000000ff0500720c */ /* 0x000fe20003f05300 */
[----:B------:R-:W2:Y:S01]  /*4dc0*/  @!UP2 LDCU UR5, c[0x0][0xb0c] ;  /* 0x00016180ff05a7ac */ /* 0x000ea20008000800 */
[----:B------:R-:W-:Y:S02]  /*4dd0*/  USHF.L.U32 UR26, UR21, 0x6, URZ ;  /* 0x00000006151a7899 */ /* 0x000fe400080006ff */
[----:B------:R-:W-:Y:S02]  /*4de0*/  USHF.L.U32 UR27, UR20, 0x6, URZ ;  /* 0x00000006141b7899 */ /* 0x000fe400080006ff */
[----:B---3--:R-:W-:Y:S07]  /*4df0*/  UIMAD.WIDE.U32 UR6, UR14, UR8, URZ ;  /* 0x000000080e0672a5 */ /* 0x008fee000f8e00ff */
[----:B------:R-:W-:Y:S01]  /*4e00*/  @!UP2 UMOV UR4, UR7 ;  /* 0x000000070004ac82 */ /* 0x000fe20008000000 */
[----:B--2---:R-:W-:Y:S02]  /*4e10*/  @!UP2 UISETP.NE.AND UP0, UPT, UR5, 0x1, UPT ;  /* 0x000000010500a88c */ /* 0x004fe4000bf05270 */
[----:B------:R-:W-:Y:S02]  /*4e20*/  @!UP2 USHF.R.U32.HI UR4, URZ, UR9, UR4 ;  /* 0x00000009ff04a299 */ /* 0x000fe40008011604 */
[----:B------:R-:W-:Y:S02]  /*4e30*/  UIMAD.WIDE.U32 UR6, UR13, UR11, URZ ;  /* 0x0000000b0d0672a5 */ /* 0x000fe4000f8e00ff */
[----:B------:R-:W-:Y:S02]  /*4e40*/  @!UP2 USEL UR8, UR14, UR4, !UP0 ;  /* 0x000000040e08a287 */ /* 0x000fe4000c000000 */
[----:B------:R-:W-:Y:S03]  /*4e50*/  @!UP2 UISETP.NE.AND UP0, UPT, UR10, 0x1, UPT ;  /* 0x000000010a00a88c */ /* 0x000fe6000bf05270 */
[----:B------:R-:W-:Y:S02]  /*4e60*/  @!UP2 UMOV UR6, UR7 ;  /* 0x000000070006ac82 */ /* 0x000fe40008000000 */
[----:B------:R-:W2:Y:S02]  /*4e70*/  @!UP2 LDCU UR4, c[0x0][0xb20] ;  /* 0x00016400ff04a7ac */ /* 0x000ea40008000800 */
[----:B--2---:R-:W-:Y:S04]  /*4e80*/  @!UP2 USHF.R.U32.HI UR6, URZ, UR4, UR6 ;  /* 0x00000004ff06a299 */ /* 0x004fe80008011606 */
[----:B------:R-:W-:Y:S04]  /*4e90*/  @!UP2 USEL UR6, UR13, UR6, !UP0 ;  /* 0x000000060d06a287 */ /* 0x000fe8000c000000 */
[----:B------:R-:W-:Y:S02]  /*4ea0*/  @!UP2 UIADD3 UR4, UPT, UPT, -UR8, UR6, URZ ;  /* 0x000000060804a290 */ /* 0x000fe4000fffe1ff */
[----:B------:R-:W-:Y:S02]  /*4eb0*/  @!UP2 UIADD3 UR6, UPT, UPT, UR8, -UR6, URZ ;  /* 0x800000060806a290 */ /* 0x000fe4000fffe0ff */
[----:B------:R-:W-:Y:S02]  /*4ec0*/  @!UP2 UIMAD UR14, UR4, UR5, UR14 ;  /* 0x00000005040ea2a4 */ /* 0x000fe4000f8e020e */
[----:B------:R-:W-:Y:S01]  /*4ed0*/  @!UP2 UIMAD UR13, UR6, UR10, UR13 ;  /* 0x0000000a060da2a4 */ /* 0x000fe2000f8e020d */
[----:B------:R-:W-:Y:S11]  /*4ee0*/  BRA.U UP3, `(.L_x_89) ;  /* 0x0000000103107547 */ /* 0x000ff6000b800000 */
[----:B-1----:R-:W-:Y:S04]  /*4ef0*/  MOV R0, UR43 ;  /* 0x0000002b00007c02 */ /* 0x002fe80008000f00 */
[----:B------:R-:W-:Y:S04]  /*4f00*/  SHF.L.U32 R9, R0, 0x1f, RZ ;  /* 0x0000001f00097819 */ /* 0x000fe800000006ff */
[----:B------:R-:W1:Y:S02]  /*4f10*/  SYNCS.PHASECHK.TRANS64.TRYWAIT P2, [UR29+0x68], R9 ;  /* 0x00006809ff0075a7 */ /* 0x000e64000804111d */
[----:B-1----:R-:W-:Y:S05]  /*4f20*/  @!P2 BRA `(.L_x_90) ;  /* 0x000000380068a947 */ /* 0x002fea0003800000 */
.L_x_89:
[----:B------:R-:W-:Y:S05]  /*4f30*/  @!P1 BRA `(.L_x_91) ;  /* 0x0000000000309947 */ /* 0x000fea0003800000 */
[----:B----4-:R-:W-:Y:S01]  /*4f40*/  ISETP.NE.U32.AND P1, PT, R2, RZ, PT ;  /* 0x000000ff0200720c */ /* 0x010fe20003f25070 */
[----:B------:R-:W2:Y:S01]  /*4f50*/  LDCU.64 UR4, c[0x0][0x358] ;  /* 0x00006b00ff0477ac */ /* 0x000ea20008000a00 */
[----:B------:R-:W-:Y:S02]  /*4f60*/  IMAD.MOV.U32 R56, RZ, RZ, 0x1 ;  /* 0x00000001ff387424 */ /* 0x000fe400078e00ff */
[----:B------:R-:W-:Y:S11]  /*4f70*/  ISETP.NE.AND.EX P1, PT, R3, RZ, PT, P1 ;  /* 0x000000ff0300720c */ /* 0x000ff60003f25310 */
[----:B------:R-:W-:Y:S02]  /*4f80*/  @!UPT UIADD3 URZ, UPT, UPT, URZ, URZ, URZ ;  /* 0x000000fffffff290 */ /* 0x000fe4000fffe0ff */
[----:B-1----:R-:W1:Y:S01]  /*4f90*/  @P1 LDC.64 R8, c[0x0][0x888] ;  /* 0x00022200ff081b82 */ /* 0x002e620000000a00 */
[----:B------:R-:W-:Y:S04]  /*4fa0*/  @P1 IMAD R0, R4, UR36, RZ ;  /* 0x0000002404001c24 */ /* 0x000fe8000f8e02ff */
[----:B-1----:R-:W-:Y:S04]  /*4fb0*/  @P1 IMAD.WIDE R8, R0, 0x4, R8 ;  /* 0x0000000400081825 */ /* 0x002fe800078e0208 */
[----:B------:R-:W-:Y:S01]  /*4fc0*/  HFMA2 R0, -RZ, RZ, 0, 5.9604644775390625e-08 ;  /* 0x00000001ff007431 */ /* 0x000fe200000001ff */
[----:B--2--5:R2:W5:Y:S04]  /*4fd0*/  @P1 LDG.E R27, desc[UR4][R8.64] ;  /* 0x00000004081b1981 */ /* 0x024568000c1e1900 */
[----:B------:R-:W-:Y:S01]  /*4fe0*/  @!P1 PRMT R56, R0, 0x7610, R56 ;  /* 0x0000761000389816 */ /* 0x000fe20000000038 */
[----:B--2---:R-:W3:Y:S06]  /*4ff0*/  @!P1 LDC R27, c[0x0][0x880] ;  /* 0x00022000ff1b9b82 */ /* 0x004eec0000000800 */
.L_x_91:
[----:B---3-5:R-:W-:Y:S01]  /*5000*/  @!P0 FSETP.EQ.AND P1, PT, R27, RZ, PT ;  /* 0x000000ff1b00820b */ /* 0x028fe20003f22000 */
[----:B------:R-:W-:Y:S01]  /*5010*/  @!UPT UIADD3 URZ, UPT, UPT, URZ, URZ, URZ ;  /* 0x000000fffffff290 */ /* 0x000fe2000fffe0ff */
[----:B------:R-:W-:Y:S11]  /*5020*/  @!P0 BRA `(.L_x_92) ;  /* 0x0000000000188947 */ /* 0x000ff60003800000 */
[----:B------:R-:W-:Y:S02]  /*5030*/  LOP3.LUT P0, RZ, R56, 0xff, RZ, 0xc0, !PT ;  /* 0x000000ff38ff7812 */ /* 0x000fe4000780c0ff */
[----:B----4-:R-:W-:Y:S04]  /*5040*/  ISETP.NE.U32.AND P1, PT, R2, RZ, PT ;  /* 0x000000ff0200720c */ /* 0x010fe80003f25070 */
[----:B------:R-:W-:Y:S04]  /*5050*/  ISETP.NE.AND.EX P1, PT, R3, RZ, PT, P1 ;  /* 0x000000ff0300720c */ /* 0x000fe80003f25310 */
[----:B------:R-:W-:Y:S03]  /*5060*/  PLOP3.LUT P1, PT, P1, PT, PT, 0x8, 0x80 ;  /* 0x000000000080781c */ /* 0x000fe60000f2e170 */
[----:B------:R-:W-:Y:S11]  /*5070*/  @P0 FSETP.EQ.AND P1, PT, R27, RZ, PT ;  /* 0x000000ff1b00020b */ /* 0x000ff60003f22000 */
[----:B------:R-:W-:Y:S02]  /*5080*/  @!UPT UIADD3 URZ, UPT, UPT, URZ, URZ, URZ ;  /* 0x000000fffffff290 */ /* 0x000fe4000fffe0ff */
.L_x_92:
[----:B------:R-:W-:Y:S01]  /*5090*/  ULEA UR4, UR12, UR29, 0x3 ;  /* 0x0000001d0c047291 */ /* 0x000fe2000f8e18ff */
[----:B-1----:R-:W-:Y:S02]  /*50a0*/  SHF.L.U32 R9, R15, 0x1f, RZ ;  /* 0x0000001f0f097819 */ /* 0x002fe400000006ff */
[----:B------:R-:W-:Y:S04]  /*50b0*/  ELECT P0, URZ, PT ;  /* 0x0000000000ff782f */ /* 0x000fe80003800000 */
[----:B------:R-:W-:Y:S02]  /*50c0*/  PLOP3.LUT P1, PT, P1, P0, PT, 0xf2, 0x2f ;  /* 0x00000000002f781c */ /* 0x000fe40000f21e72 */
[----:B------:R-:W1:Y:S11]  /*50d0*/  SYNCS.PHASECHK.TRANS64.TRYWAIT P2, [UR4+0x48], R9 ;  /* 0x00004809ff0075a7 */ /* 0x000e760008041104 */
[----:B------:R-:W-:Y:S05]  /*50e0*/  @!P1 IADD3 R8, P0, PT, R16, 0x580, RZ ;  /* 0x0000058010089810 */ /* 0x000fea0007f1e0ff */
[----:B------:R-:W-:Y:S01]  /*50f0*/  @!P1 IMAD.X R6, RZ, RZ, R17, P0 ;  /* 0x000000ffff069224 */ /* 0x000fe200000e0611 */
[----:B-1----:R-:W-:Y:S07]  /*5100*/  @!P2 BRA `(.L_x_93) ;  /* 0x000000380008a947 */ /* 0x002fee0003800000 */
.L_x_165:
[----:B------:R-:W-:Y:S01]  /*5110*/  @!P1 R2UR UR6, R6 ;  /* 0x00000000060692ca */ /* 0x000fe200000e0000 */
[----:B------:R-:W-:Y:S01]  /*5120*/  UIADD3 UR5, UPT, UPT, UR12, 0x1, URZ ;  /* 0x000000010c057890 */ /* 0x000fe2000fffe0ff */
[----:B------:R-:W-:Y:S01]  /*5130*/  @!P1 R2UR UR7, R8 ;  /* 0x00000000080792ca */ /* 0x000fe200000e0000 */
[----:B------:R-:W-:Y:S01]  /*5140*/  UIADD3 UR25, UPT, UPT, UR4, 0x30, URZ ;  /* 0x0000003004197890 */ /* 0x000fe2000fffe0ff */
[----:B-1----:R-:W-:Y:S01]  /*5150*/  @!P1 IMAD.MOV.U32 R0, RZ, RZ, 0x2000 ;  /* 0x00002000ff009424 */ /* 0x002fe200078e00ff */
[----:B------:R-:W-:Y:S01]  /*5160*/  UISETP.NE.AND UP0, UPT, UR5, 0x3, UPT ;  /* 0x000000030500788c */ /* 0x000fe2000bf05270 */
[----:B------:R-:W-:Y:S01]  /*5170*/  VIADD R14, R14, 0x1 ;  /* 0x000000010e0e7836 */ /* 0x000fe20000000000 */
[----:B------:R-:W-:Y:S01]  /*5180*/  UMOV UR18, 0x0 ;  /* 0x0000000000127882 */ /* 0x000fe20000000000 */
[----:B------:R-:W-:Y:S01]  /*5190*/  UMOV UR19, 0x10000000 ;  /* 0x1000000000137882 */ /* 0x000fe20000000000 */
[----:B------:R-:W-:Y:S02]  /*51a0*/  USEL UR21, UR5, URZ, UP0 ;  /* 0x000000ff05157287 */ /* 0x000fe40008000000 */
[----:B------:R-:W-:Y:S02]  /*51b0*/  USEL UR9, URZ, 0x1, UP0 ;  /* 0x00000001ff097887 */ /* 0x000fe40008000000 */
[----:B------:R-:W-:Y:S01]  /*51c0*/  VOTEU.ALL UP0, P1 ;  /* 0x0000000000ff7886 */ /* 0x000fe20000800000 */
[----:B------:R-:W-:Y:S01]  /*51d0*/  IMAD.U32 R9, RZ, RZ, UR6 ;  /* 0x00000006ff097e24 */ /* 0x000fe2000f8e00ff */
[----:B------:R-:W-:Y:S01]  /*51e0*/  UMOV UR28, UR36 ;  /* 0x00000024001c7c82 */ /* 0x000fe20008000000 */
[----:B------:R-:W-:Y:S01]  /*51f0*/  IMAD.U32 R8, RZ, RZ, UR7 ;  /* 0x00000007ff087e24 */ /* 0x000fe2000f8e00ff */
[----:B------:R-:W-:Y:S01]  /*5200*/  LOP3.LUT R15, R15, UR9, RZ, 0x3c, !PT ;  /* 0x000000090f0f7c12 */ /* 0x000fe2000f8e3cff */
[----:B------:R-:W-:Y:S01]  /*5210*/  @!UP0 ULEA UR5, UR12, UR29, 0xd ;  /* 0x0000001d0c058291 */ /* 0x000fe2000f8e68ff */
[----:B------:R-:W-:Y:S01]  /*5220*/  @!P1 R2UR UR7, R9 ;  /* 0x00000000090792ca */ /* 0x000fe200000e0000 */
[----:B------:R-:W-:Y:S01]  /*5230*/  @!UP0 UIADD3 UR10, UPT, UPT, UR26, 0x20, URZ ;  /* 0x000000201a0a8890 */ /* 0x000fe2000fffe0ff */
[----:B------:R-:W-:Y:S01]  /*5240*/  @!P1 R2UR UR6, R8 ;  /* 0x00000000080692ca */ /* 0x000fe200000e0000 */
[----:B------:R-:W-:Y:S01]  /*5250*/  @!UP0 UIADD3 UR24, UPT, UPT, UR5, 0x200, URZ ;  /* 0x0000020005188890 */ /* 0x000fe2000fffe0ff */
[----:B------:R-:W-:Y:S01]  /*5260*/  SHF.L.U32 R6, R15, 0x1f, RZ ;  /* 0x0000001f0f067819 */ /* 0x000fe200000006ff */
[----:B------:R-:W-:Y:S01]  /*5270*/  @!UP0 UIADD3 UR8, UPT, UPT, UR5, 0x1200, URZ ;  /* 0x0000120005088890 */ /* 0x000fe2000fffe0ff */
[----:B------:R-:W-:Y:S01]  /*5280*/  VOTEU.ALL UP0, P1 ;  /* 0x0000000000ff7886 */ /* 0x000fe20000800000 */
[----:B------:R-:W-:Y:S01]  /*5290*/  UMOV UR11, UR27 ;  /* 0x0000001b000b7c82 */ /* 0x000fe20008000000 */
[----:B------:R-:W-:Y:S01]  /*52a0*/  UMOV UR12, UR36 ;  /* 0x00000024000c7c82 */ /* 0x000fe20008000000 */
[----:B------:R-:W-:Y:S01]  /*52b0*/  UMOV UR9, UR25 ;  /* 0x0000001900097c82 */ /* 0x000fe20008000000 */
[----:B------:R-:W-:Y:S02]  /*52c0*/  UPRMT UR16, UR53, 0x654, UR25 ;  /* 0x0000065435107896 */ /* 0x000fe40008000019 */
[----:B------:R-:W-:Y:S03]  /*52d0*/  ULEA UR5, UR21, UR29, 0x3 ;  /* 0x0000001d15057291 */ /* 0x000fe6000f8e18ff */
[----:B------:R1:W-:Y:S01]  /*52e0*/  @!UP0 UTMALDG.3D [UR24], [UR6], desc[UR18] ;  /* 0x00001218060085b4 */ /* 0x0003e20008011000 */
[----:B------:R-:W-:Y:S05]  /*52f0*/  VOTEU.ALL UP0, P1 ;  /* 0x0000000000ff7886 */ /* 0x000fea0000800000 */
[----:B------:R1:W-:Y:S01]  /*5300*/  @!UP0 UTMALDG.3D [UR8], [UR6], desc[UR18] ;  /* 0x00001208060085b4 */ /* 0x0003e20008011000 */
[----:B------:R1:W-:Y:S01]  /*5310*/  @!P1 SYNCS.ARRIVE.TRANS64.RED.A0TR RZ, [UR4+0x30], R0 ;  /* 0x00003000ffff99a7 */ /* 0x0003e20008300404 */
[----:B------:R-:W-:Y:S01]  /*5320*/  SYNCS.ARRIVE.TRANS64.RED.A1T0 RZ, [UR16], RZ ;  /* 0x000000ffffff79a7 */ /* 0x000fe20008100410 */
[----:B------:R-:W2:Y:S02]  /*5330*/  SYNCS.PHASECHK.TRANS64.TRYWAIT P0, [UR5+0x48], R6 ;  /* 0x00004806ff0075a7 */ /* 0x000ea40008001105 */
[----:B-12---:R-:W-:Y:S05]  /*5340*/  @!P0 BRA `(.L_x_94) ;  /* 0x0000003400908947 */ /* 0x006fea0003800000 */
.L_x_167:
[----:B------:R-:W-:Y:S01]  /*5350*/  UIADD3 UR17, UPT, UPT, UR5, 0x30, URZ ;  /* 0x0000003005117890 */ /* 0x000fe2000fffe0ff */
[----:B-1----:R-:W-:Y:S01]  /*5360*/  @!P1 IADD3 R6, P0, PT, R16, 0x580, RZ ;  /* 0x0000058010069810 */ /* 0x002fe20007f1e0ff */
[----:B------:R-:W-:Y:S01]  /*5370*/  UPLOP3.LUT UP3, UPT, UPT, UPT, UPT, 0x80, 0x8 ;  /* 0x000000000008789c */ /* 0x000fe20003f6f070 */
[----:B------:R-:W-:Y:S01]  /*5380*/  R2UR UR41, R58 ;  /* 0x000000003a2972ca */ /* 0x000fe200000e0000 */
[----:B------:R-:W-:Y:S01]  /*5390*/  UMOV UR24, 0x0 ;  /* 0x0000000000187882 */ /* 0x000fe20000000000 */
[----:B------:R-:W-:Y:S01]  /*53a0*/  @!P1 R2UR UR6, R6 ;  /* 0x00000000060692ca */ /* 0x000fe200000e0000 */
[----:B------:R-:W-:Y:S01]  /*53b0*/  @!P1 IMAD.X R0, RZ, RZ, R17, P0 ;  /* 0x000000ffff009224 */ /* 0x000fe200000e0611 */
[----:B------:R-:W-:Y:S01]  /*53c0*/  UMOV UR25, 0x10000000 ;  /* 0x1000000000197882 */ /* 0x000fe20000000000 */
[----:B------:R-:W-:Y:S01]  /*53d0*/  UMOV UR19, UR27 ;  /* 0x0000001b00137c82 */ /* 0x000fe20008000000 */
[----:B------:R-:W-:Y:S01]  /*53e0*/  UMOV UR20, UR36 ;  /* 0x0000002400147c82 */ /* 0x000fe20008000000 */
[----:B------:R-:W-:Y:S01]  /*53f0*/  UMOV UR11, UR27 ;  /* 0x0000001b000b7c82 */ /* 0x000fe20008000000 */
[----:B------:R-:W-:Y:S01]  /*5400*/  @!P1 R2UR UR4, R0 ;  /* 0x00000000000492ca */ /* 0x000fe200000e0000 */
[----:B------:R-:W-:Y:S01]  /*5410*/  UMOV UR12, UR36 ;  /* 0x00000024000c7c82 */ /* 0x000fe20008000000 */
[----:B------:R-:W-:Y:S01]  /*5420*/  UMOV UR9, UR17 ;  /* 0x0000001100097c82 */ /* 0x000fe20008000000 */
[----:B------:R-:W-:Y:S01]  /*5430*/  VOTEU.ALL UP0, P1 ;  /* 0x0000000000ff7886 */ /* 0x000fe20000800000 */
[----:B------:R-:W-:Y:S01]  /*5440*/  R2UR UR28, R59 ;  /* 0x000000003b1c72ca */ /* 0x000fe200000e0000 */
[----:B------:R-:W-:Y:S01]  /*5450*/  UMOV UR36, UR30 ;  /* 0x0000001e00247c82 */ /* 0x000fe20008000000 */
[----:B------:R-:W-:Y:S01]  /*5460*/  ISETP.NE.AND P0, PT, R14, 0x2, PT ;  /* 0x000000020e00780c */ /* 0x000fe20003f05270 */
[----:B------:R-:W-:Y:S01]  /*5470*/  IMAD.U32 R8, RZ, RZ, UR6 ;  /* 0x00000006ff087e24 */ /* 0x000fe2000f8e00ff */
[----:B------:R-:W-:Y:S02]  /*5480*/  @!UP0 UIADD3 UR18, UPT, UPT, UR26, 0x10, URZ ;  /* 0x000000101a128890 */ /* 0x000fe4000fffe0ff */
[----:B------:R-:W-:Y:S01]  /*5490*/  @!UP0 UIADD3 UR10, UPT, UPT, UR26, 0x30, URZ ;  /* 0x000000301a0a8890 */ /* 0x000fe2000fffe0ff */
[----:B------:R-:W-:Y:S02]  /*54a0*/  SEL R0, RZ, 0x1, P0 ;  /* 0x00000001ff007807 */ /* 0x000fe40000000000 */
[----:B------:R-:W-:Y:S01]  /*54b0*/  IMAD.U32 R9, RZ, RZ, UR4 ;  /* 0x00000004ff097e24 */ /* 0x000fe2000f8e00ff */
[----:B------:R-:W-:Y:S01]  /*54c0*/  @!P1 R2UR UR6, R8 ;  /* 0x00000000080692ca */ /* 0x000fe200000e0000 */
[----:B------:R-:W-:Y:S01]  /*54d0*/  @!UP0 ULEA UR4, UR21, UR29, 0xd ;  /* 0x0000001d15048291 */ /* 0x000fe2000f8e68ff */
[----:B------:R-:W-:Y:S02]  /*54e0*/  LOP3.LUT R13, R13, R0, RZ, 0x3c, !PT ;  /* 0x000000000d0d7212 */ /* 0x000fe400078e3cff */
[----:B------:R-:W-:Y:S01]  /*54f0*/  @!P1 R2UR UR7, R9 ;  /* 0x00000000090792ca */ /* 0x000fe200000e0000 */
[----:B------:R-:W-:Y:S01]  /*5500*/  @!UP0 UIADD3 UR16, UPT, UPT, UR4, 0x200, URZ ;  /* 0x0000020004108890 */ /* 0x000fe2000fffe0ff */
[----:B------:R-:W-:Y:S01]  /*5510*/  SEL R14, R14, RZ, P0 ;  /* 0x000000ff0e0e7207 */ /* 0x000fe20000000000 */
[----:B------:R-:W-:Y:S01]  /*5520*/  @!UP0 UIADD3 UR8, UPT, UPT, UR4, 0x1200, URZ ;  /* 0x0000120004088890 */ /* 0x000fe2000fffe0ff */
[----:B------:R-:W-:Y:S01]  /*5530*/  VOTEU.ALL UP0, P1 ;  /* 0x0000000000ff7886 */ /* 0x000fe20000800000 */
[----:B------:R-:W-:Y:S08]  /*5540*/  UPRMT UR4, UR53, 0x654, UR17 ;  /* 0x0000065435047896 */ /* 0x000ff00008000011 */
[----:B------:R1:W-:Y:S01]  /*5550*/  @!UP0 UTMALDG.3D [UR16], [UR6], desc[UR24] ;  /* 0x00001810060085b4 */ /* 0x0003e20008011000 */
[----:B------:R-:W-:Y:S05]  /*5560*/  VOTEU.ALL UP0, P1 ;  /* 0x0000000000ff7886 */ /* 0x000fea0000800000 */
[----:B------:R2:W-:Y:S01]  /*5570*/  @!UP0 UTMALDG.3D [UR8], [UR6], desc[UR24] ;  /* 0x00001808060085b4 */ /* 0x0005e20008011000 */
[----:B------:R3:W-:Y:S01]  /*5580*/  @!P1 SYNCS.ARRIVE.TRANS64.RED.A0TR RZ, [UR5+0x30], R7 ;  /* 0x00003007ffff99a7 */ /* 0x0007e20008300405 */
[----:B------:R-:W-:Y:S01]  /*5590*/  SYNCS.ARRIVE.TRANS64.RED.A1T0 RZ, [UR4], RZ ;  /* 0x000000ffffff79a7 */ /* 0x000fe20008100404 */
[----:B------:R-:W-:Y:S02]  /*55a0*/  UIADD3 UR4, UPT, UPT, UR21, 0x1, URZ ;  /* 0x0000000115047890 */ /* 0x000fe4000fffe0ff */
[----:B------:R-:W-:Y:S02]  /*55b0*/  UIADD3 UR21, UPT, UPT, UR13, UR41, URZ ;  /* 0x000000290d157290 */ /* 0x000fe4000fffe0ff */
[----:B------:R-:W-:Y:S04]  /*55c0*/  UISETP.NE.AND UP0, UPT, UR4, 0x3, UPT ;  /* 0x000000030400788c */ /* 0x000fe8000bf05270 */
[----:B------:R-:W-:Y:S02]  /*55d0*/  USEL UR5, URZ, 0x1, UP0 ;  /* 0x00000001ff057887 */ /* 0x000fe40008000000 */
[----:B-1----:R-:W-:Y:S04]  /*55e0*/  UIADD3 UR20, UPT, UPT, UR14, UR28, URZ ;  /* 0x0000001c0e147290 */ /* 0x002fe8000fffe0ff */
[----:B------:R-:W-:Y:S01]  /*55f0*/  LOP3.LUT R15, R15, UR5, RZ, 0x3c, !PT ;  /* 0x000000050f0f7c12 */ /* 0x000fe2000f8e3cff */
[----:B--2---:R-:W-:Y:S01]  /*5600*/  USEL UR12, UR4, URZ, UP0 ;  /* 0x000000ff040c7287 */ /* 0x004fe20008000000 */
[----:B------:R-:W-:Y:S11]  /*5610*/  BRA.U UP1, `(.L_x_95) ;  /* 0xfffffff101b47547 */ /* 0x000ff6000b83ffff */
[----:B------:R-:W-:Y:S01]  /*5620*/  UIADD3 UR29, UPT, UPT, UR29, 0x48, URZ ;  /* 0x000000481d1d7890 */ /* 0x000fe2000fffe0ff */
[----:B----4-:R-:W-:-:S03]  /*5630*/  SHF.L.U32 R3, R15, 0x1f, RZ ;  /* 0x0000001f0f037819 */ /* 0x010fc600000006ff */
[----:B------:R-:W-:-:S09]  /*5640*/  ULEA UR4, UR12, UR29, 0x3 ;  /* 0x0000001d0c047291 */ /* 0x000fd2000f8e18ff */
[----:B------:R-:W1:Y:S02]  /*5650*/  SYNCS.PHASECHK.TRANS64.TRYWAIT P0, [UR4], R3 ;  /* 0x00000003ff0075a7 */ /* 0x000e640008001104 */
[----:B-1----:R-:W-:Y:S05]  /*5660*/  @!P0 BRA `(.L_x_96) ;  /* 0x0000003000e08947 */ /* 0x002fea0003800000 */
.L_x_169:
        /* <DEDUP_REMOVED lines=9> */
.L_x_171:
        /* <DEDUP_REMOVED lines=8> */
.L_x_98:
[----:B-1----:R1:W2:Y:S02]  /*5780*/  SYNCS.PHASECHK.TRANS64.TRYWAIT P0, [R0+URZ], R3 ;  /* 0x00000003000075a7 */ /* 0x0022a400080011ff */
[----:B--2---:R-:W-:Y:S05]  /*5790*/  @!P0 NANOSLEEP.SYNCS 0x989680 ;  /* 0x009896800000895d */ /* 0x004fea0003900000 */
[----:B------:R-:W2:Y:S02]  /*57a0*/  @!P0 SYNCS.PHASECHK.TRANS64 P0, [R0+URZ], R3 ;  /* 0x00000003000085a7 */ /* 0x000ea400080010ff */
[----:B--2---:R-:W-:Y:S05]  /*57b0*/  @P0 EXIT ;  /* 0x000000000000094d */ /* 0x004fea0003800000 */
[----:B------:R-:W-:Y:S05]  /*57c0*/  BRA `(.L_x_98) ;  /* 0xfffffffc00ec7947 */ /* 0x000fea000383ffff */
.L_x_86:
[----:B------:R-:W-:-:S06]  /*57d0*/  UISETP.GE.AND UP0, UPT, UR18, 0x4, UPT ;  /* 0x000000041200788c */ /* 0x000fcc000bf06270 */
[----:B------:R-:W-:-:S13]  /*57e0*/  PLOP3.LUT P0, PT, PT, PT, UP0, 0x80, 0x8 ;  /* 0x000000000008781c */ /* 0x000fda0003f0f008 */
[----:B------:R-:W-:Y:S05]  /*57f0*/  @!P0 EXIT ;  /* 0x000000000000894d */ /* 0x000fea0003800000 */
[----:B------:R-:W-:Y:S01]  /*5800*/  BAR.SYNC.DEFER_BLOCKING 0x6, 0xa0 ;  /* 0x0182800000007b1d */ /* 0x000fe20000010000 */
[C---:B------:R-:W-:Y:S01]  /*5810*/  IMAD.SHL.U32 R3, R63.reuse, 0x10, RZ ;  /* 0x000000103f037824 */ /* 0x040fe200078e00ff */
[----:B------:R-:W-:Y:S01]  /*5820*/  LOP3.LUT R69, R63, 0x60, RZ, 0xc0, !PT ;  /* 0x000000603f457812 */ /* 0x000fe200078ec0ff */
[----:B------:R-:W-:Y:S01]  /*5830*/  IMAD.SHL.U32 R5, R57, 0x200, RZ ;  /* 0x0000020039057824 */ /* 0x000fe200078e00ff */
[----:B------:R-:W-:Y:S01]  /*5840*/  LOP3.LUT R64, R63, 0x2, RZ, 0xc0, !PT ;  /* 0x000000023f407812 */ /* 0x000fe200078ec0ff */
[----:B------:R-:W-:Y:S01]  /*5850*/  IMAD.SHL.U32 R4, R57, 0x200000, RZ ;  /* 0x0020000039047824 */ /* 0x000fe200078e00ff */
[----:B------:R-:W-:Y:S01]  /*5860*/  UMOV UR49, 0x400 ;  /* 0x0000040000317882 */ /* 0x000fe20000000000 */
[----:B------:R-:W1:Y:S01]  /*5870*/  LDCU.64 UR4, c[0x0][0x890] ;  /* 0x00011200ff0477ac */ /* 0x000e620008000a00 */
[----:B------:R-:W2:Y:S01]  /*5880*/  LDC.64 R54, c[0x0][0x8b0] ;  /* 0x00022c00ff367b82 */ /* 0x000ea20000000a00 */
[----:B------:R-:W-:Y:S01]  /*5890*/  LOP3.LUT R68, R3, 0x590, RZ, 0xc0, !PT ;  /* 0x0000059003447812 */ /* 0x000fe200078ec0ff */
[----:B------:R-:W-:Y:S01]  /*58a0*/  IMAD.SHL.U32 R2, R63, 0x2, RZ ;  /* 0x000000023f027824 */ /* 0x000fe200078e00ff */
[----:B------:R-:W-:Y:S01]  /*58b0*/  ULEA UR49, UR53, UR49, 0x18 ;  /* 0x0000003135317291 */ /* 0x000fe2000f8ec0ff */
[----:B------:R-:W-:Y:S01]  /*58c0*/  LOP3.LUT R3, R3, 0x60, RZ, 0xc0, !PT ;  /* 0x0000006003037812 */ /* 0x000fe200078ec0ff */
[C---:B------:R-:W-:Y:S01]  /*58d0*/  IMAD.U32 R23, R63.reuse, 0x10000, RZ ;  /* 0x000100003f177824 */ /* 0x040fe200078e00ff */
[----:B------:R-:W-:Y:S01]  /*58e0*/  LOP3.LUT R63, R63, 0x4, RZ, 0xc0, !PT ;  /* 0x000000043f3f7812 */ /* 0x000fe200078ec0ff */
[----:B------:R-:W-:Y:S01]  /*58f0*/  HFMA2 R66, -RZ, RZ, 0, 0 ;  /* 0x00000000ff427431 */ /* 0x000fe200000001ff */
[----:B------:R-:W3:Y:S01]  /*5900*/  LDC.64 R52, c[0x0][0x8a8] ;  /* 0x00022a00ff347b82 */ /* 0x000ee20000000a00 */
[----:B------:R-:W-:Y:S01]  /*5910*/  LOP3.LUT R4, R4, 0x200000, RZ, 0xc0, !PT ;  /* 0x0020000004047812 */ /* 0x000fe200078ec0ff */
[----:B------:R-:W-:Y:S01]  /*5920*/  IMAD.MOV.U32 R22, RZ, RZ, RZ ;  /* 0x000000ffff167224 */ /* 0x000fe200078e00ff */
[----:B------:R-:W-:Y:S01]  /*5930*/  LOP3.LUT R68, R68, 0x200, R5, 0xf8, !PT ;  /* 0x0000020044447812 */ /* 0x000fe200078ef805 */
[----:B------:R-:W-:Y:S01]  /*5940*/  IMAD.MOV.U32 R62, RZ, RZ, RZ ;  /* 0x000000ffff3e7224 */ /* 0x000fe200078e00ff */
[----:B------:R-:W-:Y:S01]  /*5950*/  LOP3.LUT R3, R3, 0xc, R2, 0xf8, !PT ;  /* 0x0000000c03037812 */ /* 0x000fe200078ef802 */
[----:B------:R-:W-:Y:S01]  /*5960*/  IMAD.MOV.U32 R65, RZ, RZ, RZ ;  /* 0x000000ffff417224 */ /* 0x000fe200078e00ff */
[----:B------:R-:W-:Y:S01]  /*5970*/  IADD3 R67, PT, PT, -R63, 0x2, RZ ;  /* 0x000000023f437810 */ /* 0x000fe20007ffe1ff */
[----:B------:R-:W4:Y:S01]  /*5980*/  LDS R0, [UR49+0x120] ;  /* 0x00012031ff007984 */ /* 0x000f220008000800 */
[----:B-1----:R-:W-:Y:S01]  /*5990*/  IMAD.U32 R71, RZ, RZ, UR4 ;  /* 0x00000004ff477e24 */ /* 0x002fe2000f8e00ff */
[----:B------:R-:W-:Y:S01]  /*59a0*/  UIADD3 UR4, UPT, UPT, UR49, 0x200, URZ ;  /* 0x0000020031047890 */ /* 0x000fe2000fffe0ff */
[----:B------:R-:W-:Y:S01]  /*59b0*/  LOP3.LUT R23, R4, 0x400000, R23, 0xf8, !PT ;  /* 0x0040000004177812 */ /* 0x000fe200078ef817 */
[----:B------:R-:W-:Y:S01]  /*59c0*/  IMAD.U32 R70, RZ, RZ, UR5 ;  /* 0x00000005ff467e24 */ /* 0x000fe2000f8e00ff */
[----:B------:R-:W-:Y:S01]  /*59d0*/  LOP3.LUT R68, R68, R3, RZ, 0xfc, !PT ;  /* 0x0000000344447212 */ /* 0x000fe200078efcff */
[----:B------:R-:W-:Y:S01]  /*59e0*/  IMAD.MOV R64, RZ, RZ, -R64 ;  /* 0x000000ffff407224 */ /* 0x000fe200078e0a40 */
[----:B------:R-:W1:Y:S01]  /*59f0*/  LDCU UR61, c[0x0][0x370] ;  /* 0x00006e00ff3d77ac */ /* 0x000e620008000800 */
[----:B------:R-:W-:Y:S01]  /*5a00*/  MOV R72, UR4 ;  /* 0x0000000400487c02 */ /* 0x000fe20008000f00 */
[----:B------:R-:W-:Y:S01]  /*5a10*/  IMAD.MOV R63, RZ, RZ, -R63 ;  /* 0x000000ffff3f7224 */ /* 0x000fe200078e0a3f */
[----:B------:R-:W-:Y:S01]  /*5a20*/  LEA R68, R68, UR4, 0x2 ;  /* 0x0000000444447c11 */ /* 0x000fe2000f8e10ff */
[----:B------:R-:W-:Y:S01]  /*5a30*/  IMAD.SHL.U32 R67, R67, 0x10, RZ ;  /* 0x0000001043437824 */ /* 0x000fe200078e00ff */
[----:B------:R-:W-:Y:S01]  /*5a40*/  UMOV UR52, 0x1 ;  /* 0x0000000100347882 */ /* 0x000fe20000000000 */
[----:B------:R-:W1:Y:S01]  /*5a50*/  LDCU UR43, c[0x0][0xb0c] ;  /* 0x00016180ff2b77ac */ /* 0x000e620008000800 */
[----:B------:R-:W1:Y:S01]  /*5a60*/  LDCU UR39, c[0x0][0xb30] ;  /* 0x00016600ff2777ac */ /* 0x000e620008000800 */
[----:B------:R-:W1:Y:S01]  /*5a70*/  LDCU.64 UR54, c[0x0][0x888] ;  /* 0x00011100ff3677ac */ /* 0x000e620008000a00 */
[----:B------:R-:W1:Y:S01]  /*5a80*/  LDCU.64 UR40, c[0x0][0xb28] ;  /* 0x00016500ff2877ac */ /* 0x000e620008000a00 */
[----:B------:R-:W1:Y:S01]  /*5a90*/  LDCU.128 UR56, c[0x0][0xb10] ;  /* 0x00016200ff3877ac */ /* 0x000e620008000c00 */
[----:B------:R-:W1:Y:S01]  /*5aa0*/  LDCU UR60, c[0x0][0x374] ;  /* 0x00006e80ff3c77ac */ /* 0x000e620008000800 */
[----:B------:R-:W-:Y:S01]  /*5ab0*/  UMOV UR48, URZ ;  /* 0x000000ff00307c82 */ /* 0x000fe20008000000 */
[----:B------:R-:W-:Y:S01]  /*5ac0*/  UMOV UR51, URZ ;  /* 0x000000ff00337c82 */ /* 0x000fe20008000000 */
[----:B------:R-:W-:Y:S01]  /*5ad0*/  UMOV UR50, URZ ;  /* 0x000000ff00327c82 */ /* 0x000fe20008000000 */
[----:B-1234-:R-:W-:-:S07]  /*5ae0*/  IADD3 R23, PT, PT, R0, R23, RZ ;  /* 0x0000001700177210 */ /* 0x01efce0007ffe0ff */
.L_x_129:
[C---:B------:R-:W-:Y:S02]  /*5af0*/  LEA R3, R62.reuse, UR49, 0x3 ;  /* 0x000000313e037c11 */ /* 0x040fe4000f8e18ff */
[----:B------:R-:W-:Y:S02]  /*5b00*/  SHF.L.U32 R0, R65, 0x1f, RZ ;  /* 0x0000001f41007819 */ /* 0x000fe400000006ff */
[----:B-1----:R-:W-:Y:S02]  /*5b10*/  LEA R5, R62, UR49, 0x4 ;  /* 0x000000313e057c11 */ /* 0x002fe4000f8e20ff */
[----:B------:R-:W1:Y:S02]  /*5b20*/  SYNCS.PHASECHK.TRANS64.TRYWAIT P0, [R3+URZ+0x70], R0 ;  /* 0x00007000030075a7 */ /* 0x000e6400080011ff */
[----:B-1----:R-:W-:Y:S05]  /*5b30*/  @!P0 BRA `(.L_x_99) ;  /* 0x0000002c00dc8947 */ /* 0x002fea0003800000 */
.L_x_172:
[----:B------:R-:W2:Y:S01]  /*5b40*/  LDS.128 R4, [R5+0x100] ;  /* 0x0001000005047984 */ /* 0x000ea20000000c00 */
[----:B------:R-:W-:Y:S01]  /*5b50*/  UISETP.GE.AND UP0, UPT, UR42, 0x1, UPT ;  /* 0x000000012a00788c */ /* 0x000fe2000bf06270 */
[----:B------:R-:W-:Y:S01]  /*5b60*/  @!PT LDS RZ, [RZ] ;  /* 0x00000000fffff984 */ /* 0x000fe20000000800 */
[----:B------:R-:W-:Y:S01]  /*5b70*/  @!PT LDS RZ, [RZ] ;  /* 0x00000000fffff984 */ /* 0x000fe20000000800 */
[----:B------:R-:W-:Y:S01]  /*5b80*/  @!PT LDS RZ, [RZ] ;  /* 0x00000000fffff984 */ /* 0x000fe20000000800 */
[----:B------:R-:W-:Y:S01]  /*5b90*/  @!PT LDS RZ, [RZ] ;  /* 0x00000000fffff984 */ /* 0x000fe20000000800 */
[----:B------:R3:W-:Y:S06]  /*5ba0*/  MEMBAR.ALL.CTA ;  /* 0x0000000000007992 */ /* 0x0007ec0000008000 */
[----:B---3--:R-:W3:Y:S01]  /*5bb0*/  FENCE.VIEW.ASYNC.S ;  /* 0x00000000000073c6 */ /* 0x008ee20000000000 */
[----:B--2---:R-:W-:Y:S11]  /*5bc0*/  LOP3.LUT P0, RZ, R6, 0x1, RZ, 0xc0, !PT ;  /* 0x0000000106ff7812 */ /* 0x004ff6000780c0ff */
[----:B------:R-:W-:Y:S02]  /*5bd0*/  @!UPT UIADD3 URZ, UPT, UPT, URZ, URZ, URZ ;  /* 0x000000fffffff290 */ /* 0x000fe4000fffe0ff */
[----:B---3--:R-:W-:Y:S01]  /*5be0*/  VOTEU.ANY UP1, P0 ;  /* 0x0000000000ff7886 */ /* 0x008fe20000020100 */
[----:B------:R-:W-:Y:S01]  /*5bf0*/  PLOP3.LUT P0, PT, PT, PT, UP1, 0x80, 0x8 ;  /* 0x000000000008781c */ /* 0x000fe20003f0f018 */
[----:B------:R-:W-:Y:S11]  /*5c00*/  UP2UR UR63, UPR, URZ, 0x2 ;  /* 0x00000002ff3f7883 */ /* 0x000ff60008000000 */
[----:B------:R-:W-:Y:S01]  /*5c10*/  @!UPT UIADD3 URZ, UPT, UPT, URZ, URZ, URZ ;  /* 0x000000fffffff290 */ /* 0x000fe2000fffe0ff */
[----:B-1----:R-:W-:Y:S02]  /*5c20*/  @P0 SHF.R.U32.HI R0, RZ, 0x10, R5 ;  /* 0x00000010ff000819 */ /* 0x002fe40000011605 */
        /* <DEDUP_REMOVED lines=12> */
[----:B------:R-:W2:Y:S01]  /*5cf0*/  LDCU UR12, c[0x0][0xb20] ;  /* 0x00016400ff0c77ac */ /* 0x000ea20008000800 */
[----:B------:R-:W-:Y:S02]  /*5d00*/  UIMAD.WIDE.U32 UR4, UR60, UR59, URZ ;  /* 0x0000003b3c0472a5 */ /* 0x000fe4000f8e00ff */
[----:B------:R-:W-:Y:S02]  /*5d10*/  UIMAD.WIDE.U32 UR6, UR61, UR56, URZ ;  /* 0x000000383d0672a5 */ /* 0x000fe4000f8e00ff */
[----:B------:R-:W-:Y:S02]  /*5d20*/  UISETP.NE.AND UP0, UPT, UR58, 0x1, UPT ;  /* 0x000000013a00788c */ /* 0x000fe4000bf05270 */
[----:B------:R-:W-:Y:S02]  /*5d30*/  UIMAD.WIDE.U32 UR8, UR37, UR59, URZ ;  /* 0x0000003b250872a5 */ /* 0x000fe4000f8e00ff */
[----:B------:R-:W-:Y:S02]  /*5d40*/  UIMAD.WIDE.U32 UR10, UR38, UR56, URZ ;  /* 0x00000038260a72a5 */ /* 0x000fe4000f8e00ff */
[----:B------:R-:W-:Y:S02]  /*5d50*/  UISETP.NE.AND UP1, UPT, UR43, 0x1, UPT ;  /* 0x000000012b00788c */ /* 0x000fe4000bf25270 */
[----:B------:R-:W-:Y:S01]  /*5d60*/  UISETP.NE.AND UP2, UPT, UR42, 0x1, UPT ;  /* 0x000000012a00788c */ /* 0x000fe2000bf45270 */
[----:B------:R-:W-:Y:S02]  /*5d70*/  UMOV UR4, UR5 ;  /* 0x0000000500047c82 */ /* 0x000fe40008000000 */
[----:B--2---:R-:W-:Y:S03]  /*5d80*/  USHF.R.U32.HI UR5, URZ, UR12, UR4 ;  /* 0x0000000cff057299 */ /* 0x004fe60008011604 */
[----:B------:R-:W-:Y:S02]  /*5d90*/  UMOV UR4, UR7 ;  /* 0x0000000700047c82 */ /* 0x000fe40008000000 */
[----:B------:R-:W-:Y:S02]  /*5da0*/  USHF.R.U32.HI UR7, URZ, UR57, UR4 ;  /* 0x00000039ff077299 */ /* 0x000fe40008011604 */
[----:B------:R-:W-:Y:S02]  /*5db0*/  USEL UR4, UR60, UR5, !UP0 ;  /* 0x000000053c047287 */ /* 0x000fe4000c000000 */
[----:B------:R-:W-:Y:S01]  /*5dc0*/  USEL UR7, UR61, UR7, !UP1 ;  /* 0x000000073d077287 */ /* 0x000fe2000c800000 */
[----:B------:R-:W-:Y:S01]  /*5dd0*/  UMOV UR5, UR9 ;  /* 0x0000000900057c82 */ /* 0x000fe20008000000 */
[----:B------:R-:W-:Y:S02]  /*5de0*/  UIMAD.WIDE.U32 UR8, UR4, UR40, URZ ;  /* 0x00000028040872a5 */ /* 0x000fe4000f8e00ff */
[----:B------:R-:W-:Y:S03]  /*5df0*/  USHF.R.U32.HI UR6, URZ, UR12, UR5 ;  /* 0x0000000cff067299 */ /* 0x000fe60008011605 */
[----:B------:R-:W-:Y:S01]  /*5e00*/  UMOV UR5, UR11 ;  /* 0x0000000b00057c82 */ /* 0x000fe20008000000 */
[----:B------:R-:W-:Y:S02]  /*5e10*/  UIMAD.WIDE.U32 UR10, UR7, UR40, URZ ;  /* 0x00000028070a72a5 */ /* 0x000fe4000f8e00ff */
[----:B------:R-:W-:Y:S02]  /*5e20*/  USHF.R.U32.HI UR12, URZ, UR57, UR5 ;  /* 0x00000039ff0c7299 */ /* 0x000fe40008011605 */
[----:B------:R-:W-:Y:S01]  /*5e30*/  USEL UR6, UR37, UR6, !UP0 ;  /* 0x0000000625067287 */ /* 0x000fe2000c000000 */
[----:B------:R-:W-:Y:S02]  /*5e40*/  UMOV UR5, UR9 ;  /* 0x0000000900057c82 */ /* 0x000fe40008000000 */
[----:B------:R-:W-:Y:S01]  /*5e50*/  UMOV UR10, UR11 ;  /* 0x0000000b000a7c82 */ /* 0x000fe20008000000 */
[----:B------:R-:W-:Y:S02]  /*5e60*/  @UP2 USHF.R.U32.HI UR4, URZ, UR41, UR5 ;  /* 0x00000029ff042299 */ /* 0x000fe40008011605 */
[----:B------:R-:W-:Y:S02]  /*5e70*/  @UP2 USHF.R.U32.HI UR7, URZ, UR41, UR10 ;  /* 0x00000029ff072299 */ /* 0x000fe4000801160a */
[----:B------:R-:W-:Y:S02]  /*5e80*/  UIMAD UR4, UR42, UR4, URZ ;  /* 0x000000042a0472a4 */ /* 0x000fe4000f8e02ff */
[----:B------:R-:W-:Y:S02]  /*5e90*/  UIMAD.WIDE.U32 UR10, UR6, UR40, URZ ;  /* 0x00000028060a72a5 */ /* 0x000fe4000f8e00ff */
[----:B------:R-:W-:Y:S02]  /*5ea0*/  USEL UR5, UR38, UR12, !UP1 ;  /* 0x0000000c26057287 */ /* 0x000fe4000c800000 */
[----:B------:R-:W-:Y:S02]  /*5eb0*/  UIMAD UR8, UR42, UR7, URZ ;  /* 0x000000072a0872a4 */ /* 0x000fe4000f8e02ff */
[----:B------:R-:W-:Y:S03]  /*5ec0*/  UISETP.GE.AND UP0, UPT, UR6, UR4, UPT ;  /* 0x000000040600728c */ /* 0x000fe6000bf06270 */
[----:B------:R-:W-:Y:S01]  /*5ed0*/  UMOV UR4, UR11 ;  /* 0x0000000b00047c82 */ /* 0x000fe20008000000 */
[----:B------:R-:W-:Y:S02]  /*5ee0*/  UISETP.GE.OR UP0, UPT, UR5, UR8, UP0 ;  /* 0x000000080500728c */ /* 0x000fe40008706670 */
[----:B------:R-:W-:Y:S02]  /*5ef0*/  USHF.R.U32.HI UR4, URZ, UR41, UR4 ;  /* 0x00000029ff047299 */ /* 0x000fe40008011604 */
[----:B------:R-:W-:Y:S02]  /*5f00*/  UIMAD.WIDE.U32 UR8, UR5, UR40, URZ ;  /* 0x00000028050872a5 */ /* 0x000fe4000f8e00ff */
[----:B------:R-:W-:Y:S02]  /*5f10*/  USEL UR11, UR6, UR4, !UP2 ;  /* 0x00000004060b7287 */ /* 0x000fe4000d000000 */
[----:B------:R-:W-:Y:S02]  /*5f20*/  UIADD3 UR8, UPT, UPT, -UR5, URZ, URZ ;  /* 0x000000ff05087290 */ /* 0x000fe4000fffe1ff */
[----:B------:R-:W-:Y:S01]  /*5f30*/  UIADD3 UR10, UPT, UPT, -UR11, URZ, URZ ;  /* 0x000000ff0b0a7290 */ /* 0x000fe2000fffe1ff */
[----:B------:R-:W-:Y:S01]  /*5f40*/  @!UP0 UMOV UR4, UR9 ;  /* 0x0000000900048c82 */ /* 0x000fe20008000000 */
[----:B------:R-:W-:Y:S02]  /*5f50*/  UIADD3 UR9, UPT, UPT, -UR6, URZ, URZ ;  /* 0x000000ff06097290 */ /* 0x000fe4000fffe1ff */
[----:B------:R-:W-:Y:S02]  /*5f60*/  @!UP0 USHF.R.U32.HI UR4, URZ, UR41, UR4 ;  /* 0x00000029ff048299 */ /* 0x000fe40008011604 */
[----:B------:R-:W-:Y:S02]  /*5f70*/  UIMAD UR10, UR42, UR10, UR6 ;  /* 0x0000000a2a0a72a4 */ /* 0x000fe4000f8e0206 */
[----:B------:R-:W-:Y:S04]  /*5f80*/  @!UP0 USEL UR4, UR5, UR4, !UP2 ;  /* 0x0000000405048287 */ /* 0x000fe8000d000000 */
[----:B------:R-:W-:Y:S02]  /*5f90*/  @!UP0 UIMAD UR10, UR7, UR10, UR4 ;  /* 0x0000000a070a82a4 */ /* 0x000fe4000f8e0204 */
[----:B------:R-:W-:Y:S02]  /*5fa0*/  @!UP0 UIADD3 UR11, UPT, UPT, UR11, -UR4, URZ ;  /* 0x800000040b0b8290 */ /* 0x000fe4000fffe0ff */
[----:B------:R-:W-:Y:S02]  /*5fb0*/  UIMAD UR7, UR43, UR8, UR38 ;  /* 0x000000082b0772a4 */ /* 0x000fe4000f8e0226 */
[----:B------:R-:W-:Y:S02]  /*5fc0*/  @!UP0 UIMAD UR6, UR11, UR42, UR5 ;  /* 0x0000002a0b0682a4 */ /* 0x000fe4000f8e0205 */
[----:B------:R-:W-:Y:S01]  /*5fd0*/  UIMAD UR4, UR58, UR9, UR37 ;  /* 0x000000093a0472a4 */ /* 0x000fe2000f8e0225 */
[----:B------:R-:W-:Y:S02]  /*5fe0*/  @!UP0 UMOV UR5, UR10 ;  /* 0x0000000a00058c82 */ /* 0x000fe40008000000 */
[----:B------:R-:W-:Y:S02]  /*5ff0*/  UIMAD UR38, UR5, UR43, UR7 ;  /* 0x0000002b052672a4 */ /* 0x000fe4000f8e0207 */
[----:B------:R-:W-:Y:S11]  /*6000*/  UIMAD UR37, UR6, UR58, UR4 ;  /* 0x0000003a062572a4 */ /* 0x000ff6000f8e0204 */
[----:B------:R-:W-:Y:S01]  /*6010*/  @!UPT UIADD3 URZ, UPT, UPT, URZ, URZ, URZ ;  /* 0x000000fffffff290 */ /* 0x000fe2000fffe0ff */
.L_x_100:
[----:B------:R-:W-:Y:S01]  /*6020*/  UISETP.NE.AND UP0, UPT, UR39, 0x1, UPT ;  /* 0x000000012700788c */ /* 0x000fe2000bf05270 */
[----:B------:R-:W-:Y:S01]  /*6030*/  R2UR UR11, R72 ;  /* 0x00000000480b72ca */ /* 0x000fe200000e0000 */
[----:B------:R-:W-:Y:S01]  /*6040*/  USHF.L.U32 UR46, UR20, 0x6, URZ ;  /* 0x00000006142e7899 */ /* 0x000fe200080006ff */
[----:B------:R-:W-:Y:S01]  /*6050*/  IADD3 R62, PT, PT, R62, 0x1, RZ ;  /* 0x000000013e3e7810 */ /* 0x000fe20007ffe0ff */
[----:B------:R-:W-:Y:S07]  /*6060*/  USHF.L.U32 UR45, UR21, 0x6, URZ ;  /* 0x00000006152d7899 */ /* 0x000fee00080006ff */
[----:B------:R-:W2:Y:S01]  /*6070*/  @!UP0 LDCU.128 UR12, c[0x0][0xb10] ;  /* 0x00016200ff0c87ac */ /* 0x000ea20008000c00 */
[----:B------:R-:W3:Y:S01]  /*6080*/  @!UP0 LDCU UR5, c[0x0][0xb0c] ;  /* 0x00016180ff0587ac */ /* 0x000ee20008000800 */
[----:B------:R-:W4:Y:S01]  /*6090*/  @!UP0 LDCU UR10, c[0x0][0xb20] ;  /* 0x00016400ff0a87ac */ /* 0x000f220008000800 */
[----:B--2---:R-:W-:Y:S02]  /*60a0*/  UIMAD.WIDE.U32 UR8, UR38, UR12, URZ ;  /* 0x0000000c260872a5 */ /* 0x004fe4000f8e00ff */
[----:B------:R-:W-:Y:S02]  /*60b0*/  UIMAD.WIDE.U32 UR6, UR37, UR15, URZ ;  /* 0x0000000f250672a5 */ /* 0x000fe4000f8e00ff */
[----:B------:R-:W-:Y:S03]  /*60c0*/  @!UP0 UISETP.NE.AND UP1, UPT, UR14, 0x1, UPT ;  /* 0x000000010e00888c */ /* 0x000fe6000bf25270 */
[----:B------:R-:W-:Y:S01]  /*60d0*/  @!UP0 UMOV UR4, UR9 ;  /* 0x0000000900048c82 */ /* 0x000fe20008000000 */
[----:B---3--:R-:W-:Y:S02]  /*60e0*/  @!UP0 UISETP.NE.AND UP2, UPT, UR5, 0x1, UPT ;  /* 0x000000010500888c */ /* 0x008fe4000bf45270 */
[----:B------:R-:W-:Y:S01]  /*60f0*/  @!UP0 USHF.R.U32.HI UR4, URZ, UR13, UR4 ;  /* 0x0000000dff048299 */ /* 0x000fe20008011604 */
[----:B------:R-:W-:Y:S02]  /*6100*/  @!UP0 UMOV UR6, UR7 ;  /* 0x0000000700068c82 */ /* 0x000fe40008000000 */
[----:B----4-:R-:W-:Y:S02]  /*6110*/  @!UP0 USHF.R.U32.HI UR6, URZ, UR10, UR6 ;  /* 0x0000000aff068299 */ /* 0x010fe40008011606 */
[----:B------:R-:W-:Y:S02]  /*6120*/  @!UP0 USEL UR7, UR38, UR4, !UP2 ;  /* 0x0000000426078287 */ /* 0x000fe4000d000000 */
[----:B------:R-:W-:Y:S04]  /*6130*/  @!UP0 USEL UR6, UR37, UR6, !UP1 ;  /* 0x0000000625068287 */ /* 0x000fe8000c800000 */
[----:B------:R-:W-:Y:S02]  /*6140*/  @!UP0 UIADD3 UR4, UPT, UPT, -UR7, UR6, URZ ;  /* 0x0000000607048290 */ /* 0x000fe4000fffe1ff */
[----:B------:R-:W-:Y:S02]  /*6150*/  @!UP0 UIADD3 UR6, UPT, UPT, UR7, -UR6, URZ ;  /* 0x8000000607068290 */ /* 0x000fe4000fffe0ff */
[----:B------:R-:W-:Y:S02]  /*6160*/  @!UP0 UIMAD UR38, UR4, UR5, UR38 ;  /* 0x00000005042682a4 */ /* 0x000fe4000f8e0226 */
[----:B------:R-:W-:Y:S02]  /*6170*/  @!UP0 UIMAD UR37, UR6, UR14, UR37 ;  /* 0x0000000e062582a4 */ /* 0x000fe4000f8e0225 */
[----:B------:R-:W-:Y:S09]  /*6180*/  ULOP3.LUT UP0, URZ, UR11, 0x1b0, URZ, 0xc0, !UPT ;  /* 0x000001b00bff7892 */ /* 0x000ff2000f80c0ff */
[----:B------:R-:W-:Y:S05]  /*6190*/  BRA.U !UP0, `(.L_x_101) ;  /* 0x00000001087c7547 */ /* 0x000fea000b800000 */
[----:B------:R-:W2:Y:S01]  /*61a0*/  LDCU.64 UR8, c[0x4][0x80] ;  /* 0x01001000ff0877ac */ /* 0x000ea20008000a00 */
[----:B------:R-:W-:Y:S01]  /*61b0*/  MOV R2, 0x0 ;  /* 0x0000000000027802 */ /* 0x000fe20000000f00 */
[----:B------:R-:W-:Y:S02]  /*61c0*/  HFMA2 R12, -RZ, RZ, 0, 5.9604644775390625e-08 ;  /* 0x00000001ff0c7431 */ /* 0x000fe400000001ff */
[----:B------:R-:W-:Y:S01]  /*61d0*/  IMAD.MOV.U32 R8, RZ, RZ, 0x70 ;  /* 0x00000070ff087424 */ /* 0x000fe200078e00ff */
[----:B------:R3:W4:Y:S01]  /*61e0*/  LDC.64 R14, c[0x4][R2] ;  /* 0x01000000020e7b82 */ /* 0x0007220000000a00 */
[----:B------:R-:W1:Y:S01]  /*61f0*/  LDCU.64 UR6, c[0x4][0x88] ;  /* 0x01001100ff0677ac */ /* 0x000e620008000a00 */
[----:B------:R-:W-:Y:S01]  /*6200*/  IMAD.MOV.U32 R13, RZ, RZ, RZ ;  /* 0x000000ffff0d7224 */ /* 0x000fe200078e00ff */
[----:B------:R-:W1:Y:S01]  /*6210*/  LDCU.64 UR4, c[0x4][0x8] ;  /* 0x01000100ff0477ac */ /* 0x000e620008000a00 */
[----:B--2---:R-:W-:Y:S01]  /*6220*/  MOV R5, UR9 ;  /* 0x0000000900057c02 */ /* 0x004fe20008000f00 */
[----:B------:R-:W-:Y:S01]  /*6230*/  IMAD.U32 R4, RZ, RZ, UR8 ;  /* 0x00000008ff047e24 */ /* 0x000fe2000f8e00ff */
[----:B-1----:R-:W-:Y:S01]  /*6240*/  MOV R7, UR7 ;  /* 0x0000000700077c02 */ /* 0x002fe20008000f00 */
[----:B------:R-:W-:Y:S01]  /*6250*/  IMAD.U32 R6, RZ, RZ, UR6 ;  /* 0x00000006ff067e24 */ /* 0x000fe2000f8e00ff */
[----:B------:R-:W-:Y:S01]  /*6260*/  MOV R11, UR5 ;  /* 0x00000005000b7c02 */ /* 0x000fe20008000f00 */
[----:B------:R-:W-:Y:S02]  /*6270*/  IMAD.U32 R10, RZ, RZ, UR4 ;  /* 0x00000004ff0a7e24 */ /* 0x000fe4000f8e00ff */
[----:B------:R-:W-:Y:S07]  /*6280*/  LEPC R20, `(.L_x_102) ;  /* 0x000000001014794e */ /* 0x000fee0000000000 */
[----:B---345:R-:W-:Y:S05]  /*6290*/  CALL.ABS.NOINC R14 ;  /* 0x000000000e007343 */ /* 0x038fea0003c00000 */
.L_x_102:
[----:B------:R-:W1:Y:S01]  /*62a0*/  LDCU.64 UR8, c[0x4][0x80] ;  /* 0x01001000ff0877ac */ /* 0x000e620008000a00 */
[----:B------:R-:W2:Y:S01]  /*62b0*/  LDC.64 R2, c[0x4][R2] ;  /* 0x0100000002027b82 */ /* 0x000ea20000000a00 */
[----:B------:R-:W-:Y:S02]  /*62c0*/  HFMA2 R12, -RZ, RZ, 0, 5.9604644775390625e-08 ;  /* 0x00000001ff0c7431 */ /* 0x000fe400000001ff */
[----:B------:R-:W-:Y:S02]  /*62d0*/  IMAD.MOV.U32 R8, RZ, RZ, 0x70 ;  /* 0x00000070ff087424 */ /* 0x000fe400078e00ff */
[----:B------:R-:W-:Y:S01]  /*62e0*/  IMAD.MOV.U32 R13, RZ, RZ, RZ ;  /* 0x000000ffff0d7224 */ /* 0x000fe200078e00ff */
[----:B------:R-:W3:Y:S01]  /*62f0*/  LDCU.64 UR6, c[0x4][0x88] ;  /* 0x01001100ff0677ac */ /* 0x000ee20008000a00 */
[----:B------:R-:W4:Y:S01]  /*6300*/  LDCU.64 UR4, c[0x4][0x8] ;  /* 0x01000100ff0477ac */ /* 0x000f220008000a00 */
[----:B-1----:R-:W-:Y:S02]  /*6310*/  MOV R4, UR8 ;  /* 0x0000000800047c02 */ /* 0x002fe40008000f00 */
[----:B------:R-:W-:Y:S02]  /*6320*/  MOV R5, UR9 ;  /* 0x0000000900057c02 */ /* 0x000fe40008000f00 */
[----:B---3--:R-:W-:Y:S01]  /*6330*/  MOV R7, UR7 ;  /* 0x0000000700077c02 */ /* 0x008fe20008000f00 */
[----:B------:R-:W-:Y:S01]  /*6340*/  IMAD.U32 R6, RZ, RZ, UR6 ;  /* 0x00000006ff067e24 */ /* 0x000fe2000f8e00ff */
[----:B----4-:R-:W-:Y:S01]  /*6350*/  MOV R11, UR5 ;  /* 0x00000005000b7c02 */ /* 0x010fe20008000f00 */
[----:B------:R-:W-:Y:S02]  /*6360*/  IMAD.U32 R10, RZ, RZ, UR4 ;  /* 0x00000004ff0a7e24 */ /* 0x000fe4000f8e00ff */
[----:B------:R-:W-:Y:S07]  /*6370*/  LEPC R20, `(.L_x_101) ;  /* 0x000000001014794e */ /* 0x000fee0000000000 */
[----:B--2---:R-:W-:Y:S05]  /*6380*/  CALL.ABS.NOINC R2 ;  /* 0x0000000002007343 */ /* 0x004fea0003c00000 */
.L_x_101:
[----:B------:R-:W-:Y:S02]  /*6390*/  R2UR UR6, R60 ;  /* 0x000000003c0672ca */ /* 0x000fe400000e0000 */
[----:B------:R-:W-:Y:S02]  /*63a0*/  R2UR UR5, R71 ;  /* 0x00000000470572ca */ /* 0x000fe400000e0000 */
[----:B------:R-:W-:Y:S02]  /*63b0*/  R2UR UR4, R70 ;  /* 0x00000000460472ca */ /* 0x000fe400000e0000 */
[----:B------:R-:W-:Y:S02]  /*63c0*/  ISETP.NE.U32.AND P4, PT, R54, RZ, PT ;  /* 0x000000ff3600720c */ /* 0x000fe40003f85070 */
[----:B------:R-:W-:Y:S02]  /*63d0*/  ISETP.NE.U32.AND P2, PT, RZ, UR54, PT ;  /* 0x00000036ff007c0c */ /* 0x000fe4000bf45070 */
[----:B------:R-:W-:Y:S02]  /*63e0*/  ISETP.NE.AND.EX P4, PT, R55, RZ, PT, P4 ;  /* 0x000000ff3700720c */ /* 0x000fe40003f85340 */
[----:B------:R-:W-:Y:S01]  /*63f0*/  ISETP.NE.AND.EX P2, PT, RZ, UR55, PT, P2 ;  /* 0x00000037ff007c0c */ /* 0x000fe2000bf45320 */
[----:B------:R-:W-:Y:S02]  /*6400*/  UISETP.NE.AND UP2, UPT, UR6, URZ, UPT ;  /* 0x000000ff0600728c */ /* 0x000fe4000bf45270 */
[----:B------:R-:W-:Y:S04]  /*6410*/  UISETP.NE.U32.AND UP0, UPT, UR5, URZ, UPT ;  /* 0x000000ff0500728c */ /* 0x000fe8000bf05070 */
[----:B------:R-:W-:Y:S01]  /*6420*/  UISETP.NE.AND.EX UP1, UPT, UR4, URZ, UPT, UP0 ;  /* 0x000000ff0400728c */ /* 0x000fe2000bf25300 */
[----:B------:R-:W-:Y:S01]  /*6430*/  PLOP3.LUT P1, PT, PT, PT, UP2, 0x80, 0x8 ;  /* 0x000000000008781c */ /* 0x000fe20003f2f028 */
[----:B------:R-:W-:Y:S03]  /*6440*/  UPLOP3.LUT UP0, UPT, UPT, UPT, UPT, 0x40, 0x4 ;  /* 0x000000000004789c */ /* 0x000fe60003f0e870 */
[----:B------:R-:W-:Y:S06]  /*6450*/  @UP2 UPLOP3.LUT UP0, UPT, UPT, UPT, UP1, 0x80, 0x8 ;  /* 0x000000000008289c */ /* 0x000fec0003f0f010 */
[----:B------:R-:W-:Y:S01]  /*6460*/  PLOP3.LUT P0, PT, PT, PT, UP0, 0x80, 0x8 ;  /* 0x000000000008781c */ /* 0x000fe20003f0f008 */
[----:B------:R-:W-:Y:S01]  /*6470*/  @!UPT UIADD3 URZ, UPT, UPT, URZ, URZ, URZ ;  /* 0x000000fffffff290 */ /* 0x000fe2000fffe0ff */
[----:B------:R-:W-:Y:S11]  /*6480*/  BRA.U !UP1, `(.L_x_103) ;  /* 0x0000000109407547 */ /* 0x000ff6000b800000 */
[----:B------:R-:W-:Y:S01]  /*6490*/  UISETP.NE.U32.AND UP0, UPT, UR54, URZ, UPT ;  /* 0x000000ff3600728c */ /* 0x000fe2000bf05070 */
[----:B------:R-:W-:Y:S01]  /*64a0*/  R2UR UR6, R71 ;  /* 0x00000000470672ca */ /* 0x000fe200000e0000 */
[----:B------:R-:W2:Y:S01]  /*64b0*/  LDCU.64 UR8, c[0x0][0x358] ;  /* 0x00006b00ff0877ac */ /* 0x000ea20008000a00 */
[----:B------:R-:W-:Y:S02]  /*64c0*/  HFMA2 R56, -RZ, RZ, 0, 5.9604644775390625e-08 ;  /* 0x00000001ff387431 */ /* 0x000fe400000001ff */
[----:B-1----:R-:W-:Y:S01]  /*64d0*/  IMAD.MOV.U32 R0, RZ, RZ, 0x1 ;  /* 0x00000001ff007424 */ /* 0x002fe200078e00ff */
[----:B------:R-:W-:Y:S06]  /*64e0*/  UISETP.NE.AND.EX UP0, UPT, UR55, URZ, UPT, UP0 ;  /* 0x000000ff3700728c */ /* 0x000fec000bf05300 */
[----:B------:R-:W-:Y:S05]  /*64f0*/  PLOP3.LUT P3, PT, PT, PT, UP0, 0x80, 0x8 ;  /* 0x000000000008781c */ /* 0x000fea0003f6f008 */
[----:B------:R-:W1:Y:S01]  /*6500*/  @UP0 LDCU.64 UR4, c[0x0][0x888] ;  /* 0x00011100ff0407ac */ /* 0x000e620008000a00 */
[----:B------:R-:W-:Y:S07]  /*6510*/  @UP0 UIMAD UR6, UR36, UR6, URZ ;  /* 0x00000006240602a4 */ /* 0x000fee000f8e02ff */
[----:B------:R-:W-:Y:S01]  /*6520*/  @!P3 PRMT R56, R0, 0x7610, R56 ;  /* 0x000076100038b816 */ /* 0x000fe20000000038 */
[----:B-1----:R-:W-:Y:S06]  /*6530*/  @UP0 UIMAD.WIDE UR4, UR6, 0x4, UR4 ;  /* 0x00000004060408a5 */ /* 0x002fec000f8e0204 */
[----:B------:R-:W-:Y:S02]  /*6540*/  IMAD.U32 R2, RZ, RZ, UR4 ;  /* 0x00000004ff027e24 */ /* 0x000fe4000f8e00ff */
[----:B------:R-:W-:Y:S03]  /*6550*/  IMAD.U32 R3, RZ, RZ, UR5 ;  /* 0x00000005ff037e24 */ /* 0x000fe6000f8e00ff */
[----:B------:R-:W1:Y:S02]  /*6560*/  @!UP0 LDCU UR4, c[0x0][0x880] ;  /* 0x00011000ff0487ac */ /* 0x000e640008000800 */
[----:B--2--5:R2:W5:Y:S02]  /*6570*/  @P3 LDG.E R27, desc[UR8][R2.64] ;  /* 0x00000008021b3981 */ /* 0x024564000c1e1900 */
[----:B-12---:R-:W-:Y:S02]  /*6580*/  @!P3 MOV R27, UR4 ;  /* 0x00000004001bbc02 */ /* 0x006fe40008000f00 */
.L_x_103:
[----:B------:R-:W-:Y:S05]  /*6590*/  @!P4 BRA `(.L_x_104) ;  /* 0x000000000024c947 */ /* 0x000fea0003800000 */
[----:B------:R-:W-:Y:S01]  /*65a0*/  ISETP.NE.U32.AND P3, PT, R52, RZ, PT ;  /* 0x000000ff3400720c */ /* 0x000fe20003f65070 */
[----:B------:R-:W2:Y:S03]  /*65b0*/  LDCU.64 UR4, c[0x0][0x358] ;  /* 0x00006b00ff0477ac */ /* 0x000ea60008000a00 */
[----:B------:R-:W-:Y:S11]  /*65c0*/  ISETP.NE.AND.EX P3, PT, R53, RZ, PT, P3 ;  /* 0x000000ff3500720c */ /* 0x000ff60003f65330 */
[----:B------:R-:W-:Y:S02]  /*65d0*/  @!UPT UIADD3 URZ, UPT, UPT, URZ, URZ, URZ ;  /* 0x000000fffffff290 */ /* 0x000fe4000fffe0ff */
[----:B------:R-:W3:Y:S01]  /*65e0*/  @P3 LDC.64 R2, c[0x0][0x8a8] ;  /* 0x00022a00ff023b82 */ /* 0x000ee20000000a00 */
[----:B-1----:R-:W-:Y:S04]  /*65f0*/  @P3 IMAD R0, R54, UR36, RZ ;  /* 0x0000002436003c24 */ /* 0x002fe8000f8e02ff */
[----:B---3--:R-:W-:Y:S05]  /*6600*/  @P3 IMAD.WIDE R2, R0, 0x4, R2 ;  /* 0x0000000400023825 */ /* 0x008fea00078e0202 */
[----:B--2--5:R2:W5:Y:S02]  /*6610*/  @P3 LDG.E R24, desc[UR4][R2.64] ;  /* 0x0000000402183981 */ /* 0x024564000c1e1900 */
[----:B--2---:R-:W3:Y:S02]  /*6620*/  @!P3 LDC R24, c[0x0][0x8a0] ;  /* 0x00022800ff18bb82 */ /* 0x004ee40000000800 */
.L_x_104:
[----:B-----5:R-:W-:Y:S01]  /*6630*/  FSETP.NEU.AND P3, PT, R27, RZ, PT ;  /* 0x000000ff1b00720b */ /* 0x020fe20003f6d000 */
[----:B------:R-:W-:Y:S01]  /*6640*/  ULOP3.LUT UR4, UR52, 0x1, URZ, 0x3c, !UPT ;  /* 0x0000000134047892 */ /* 0x000fe2000f8e3cff */
[----:B------:R-:W-:Y:S01]  /*6650*/  SEL R5, RZ, 0xffffffff, P2 ;  /* 0xffffffffff057807 */ /* 0x000fe20001000000 */
[----:B------:R-:W-:Y:S01]  /*6660*/  IMAD.U32 R78, RZ, RZ, UR48 ;  /* 0x00000030ff4e7e24 */ /* 0x000fe2000f8e00ff */
[----:B------:R-:W-:Y:S01]  /*6670*/  @P1 LOP3.LUT P2, RZ, R56, 0xff, RZ, 0xc0, !PT ;  /* 0x000000ff38ff1812 */ /* 0x000fe2000784c0ff */
[----:B------:R-:W-:Y:S01]  /*6680*/  IMAD.SHL.U32 R76, R64, 0x10, RZ ;  /* 0x00000010404c7824 */ /* 0x000fe200078e00ff */
[----:B------:R-:W-:Y:S01]  /*6690*/  @P1 SEL R2, RZ, 0xffffffff, P3 ;  /* 0xffffffffff021807 */ /* 0x000fe20001800000 */
[----:B------:R-:W-:Y:S01]  /*66a0*/  IMAD.U32 R81, RZ, RZ, UR4 ;  /* 0x00000004ff517e24 */ /* 0x000fe2000f8e00ff */
[----:B------:R-:W-:Y:S01]  /*66b0*/  LEA R74, R22, UR49, 0x3 ;  /* 0x00000031164a7c11 */ /* 0x000fe2000f8e18ff */
[----:B------:R-:W-:Y:S01]  /*66c0*/  IMAD.SHL.U32 R78, R78, 0x2000, RZ ;  /* 0x000020004e4e7824 */ /* 0x000fe200078e00ff */
[----:B------:R-:W-:Y:S01]  /*66d0*/  @P0 SEL R2, R5, R2, !P2 ;  /* 0x0000000205020207 */ /* 0x000fe20005000000 */
[----:B------:R-:W-:Y:S01]  /*66e0*/  IMAD.SHL.U32 R75, R63, 0x10, RZ ;  /* 0x000000103f4b7824 */ /* 0x000fe200078e00ff */
[----:B------:R-:W-:Y:S01]  /*66f0*/  SHF.L.U32 R3, R66, 0x1f, RZ ;  /* 0x0000001f42037819 */ /* 0x000fe200000006ff */
[----:B------:R-:W-:Y:S01]  /*6700*/  IMAD.IADD R77, R68, 0x1, R78 ;  /* 0x00000001444d7824 */ /* 0x000fe200078e024e */
[----:B------:R-:W-:Y:S01]  /*6710*/  @P1 LOP3.LUT R2, R2, 0x1, RZ, 0xc0, !PT ;  /* 0x0000000102021812 */ /* 0x000fe200078ec0ff */
[----:B------:R-:W-:Y:S01]  /*6720*/  BSSY B1, `(.L_x_105) ;  /* 0x0000039000017945 */ /* 0x000fe20003800000 */
[----:B------:R-:W-:Y:S01]  /*6730*/  PLOP3.LUT P2, PT, PT, PT, UP1, 0x80, 0x8 ;  /* 0x000000000008781c */ /* 0x000fe20003f4f018 */
[----:B------:R-:W-:Y:S01]  /*6740*/  IMAD.IADD R35, R77, 0x1, R76 ;  /* 0x000000014d237824 */ /* 0x000fe200078e024c */
[----:B------:R-:W-:Y:S01]  /*6750*/  ISETP.NE.U32.OR P5, PT, R2, 0x1, !P1 ;  /* 0x000000010200780c */ /* 0x000fe20004fa5470 */
[----:B------:R-:W-:Y:S01]  /*6760*/  IMAD.U32 R2, RZ, RZ, UR48 ;  /* 0x00000030ff027e24 */ /* 0x000fe2000f8e00ff */
[----:B------:R-:W-:Y:S01]  /*6770*/  LOP3.LUT P4, R61, R56, 0xff, RZ, 0xc0, !PT ;  /* 0x000000ff383d7812 */ /* 0x000fe2000788c0ff */
[----:B------:R-:W-:Y:S01]  /*6780*/  IMAD.MOV.U32 R80, RZ, RZ, 0x1 ;  /* 0x00000001ff507424 */ /* 0x000fe200078e00ff */
[----:B------:R-:W-:Y:S01]  /*6790*/  P2R R73, PR, RZ, 0x20 ;  /* 0x00000020ff497803 */ /* 0x000fe20000000000 */
[----:B------:R-:W-:Y:S01]  /*67a0*/  IMAD R25, R22, 0x20, R23 ;  /* 0x0000002016197824 */ /* 0x000fe200078e0217 */
[----:B-1----:R-:W-:Y:S01]  /*67b0*/  LEA R0, R2, UR49, 0x3 ;  /* 0x0000003102007c11 */ /* 0x002fe2000f8e18ff */
[----:B------:R-:W-:Y:S01]  /*67c0*/  IMAD.U32 R79, RZ, RZ, UR48 ;  /* 0x00000030ff4f7e24 */ /* 0x000fe2000f8e00ff */
[----:B------:R-:W-:Y:S02]  /*67d0*/  SEL R2, RZ, 0xffffffff, P3 ;  /* 0xffffffffff027807 */ /* 0x000fe40001800000 */
[----:B------:R-:W-:Y:S02]  /*67e0*/  CS2R R38, SRZ ;  /* 0x0000000000267805 */ /* 0x000fe4000001ff00 */
[----:B------:R-:W-:Y:S02]  /*67f0*/  CS2R R36, SRZ ;  /* 0x0000000000247805 */ /* 0x000fe4000001ff00 */
[----:B------:R-:W-:Y:S02]  /*6800*/  CS2R R42, SRZ ;  /* 0x00000000002a7805 */ /* 0x000fe4000001ff00 */
[----:B------:R-:W-:Y:S02]  /*6810*/  @P2 SEL R2, R5, R2, !P4 ;  /* 0x0000000205022207 */ /* 0x000fe40006000000 */
[----:B------:R-:W-:Y:S02]  /*6820*/  CS2R R40, SRZ ;  /* 0x0000000000287805 */ /* 0x000fe4000001ff00 */
[----:B------:R-:W-:Y:S02]  /*6830*/  @P5 SHF.L.U32 R7, R81, 0x1f, RZ ;  /* 0x0000001f51075819 */ /* 0x000fe400000006ff */
[----:B------:R-:W-:Y:S02]  /*6840*/  CS2R R46, SRZ ;  /* 0x00000000002e7805 */ /* 0x000fe4000001ff00 */
[----:B------:R-:W-:Y:S02]  /*6850*/  LOP3.LUT R2, R2, 0x1, RZ, 0xc0, !PT ;  /* 0x0000000102027812 */ /* 0x000fe400078ec0ff */
[----:B------:R-:W-:Y:S01]  /*6860*/  CS2R R44, SRZ ;  /* 0x00000000002c7805 */ /* 0x000fe2000001ff00 */
[----:B------:R-:W1:Y:S01]  /*6870*/  @P5 SYNCS.PHASECHK.TRANS64.TRYWAIT P1, [R0+URZ+0x30], R7 ;  /* 0x00003007000055a7 */ /* 0x000e6200080211ff */
[----:B------:R-:W-:Y:S02]  /*6880*/  CS2R R50, SRZ ;  /* 0x0000000000327805 */ /* 0x000fe4000001ff00 */
[----:B------:R-:W-:Y:S02]  /*6890*/  ISETP.NE.U32.AND P2, PT, R2, 0x1, PT ;  /* 0x000000010200780c */ /* 0x000fe40003f45070 */
[----:B------:R-:W-:Y:S01]  /*68a0*/  CS2R R48, SRZ ;  /* 0x0000000000307805 */ /* 0x000fe2000001ff00 */
[----:B------:R-:W-:Y:S01]  /*68b0*/  IMAD.IADD R34, R77, 0x1, R75 ;  /* 0x000000014d227824 */ /* 0x000fe200078e024b */
[----:B------:R-:W-:Y:S01]  /*68c0*/  P2R R82, PR, RZ, 0x4 ;  /* 0x00000004ff527803 */ /* 0x000fe20000000000 */
[----:B------:R-:W-:Y:S01]  /*68d0*/  IMAD.IADD R32, R67, 0x1, R35 ;  /* 0x0000000143207824 */ /* 0x000fe200078e0223 */
[----:B------:R2:W4:Y:S01]  /*68e0*/  SYNCS.PHASECHK.TRANS64.TRYWAIT P0, [R74+URZ+0x90], R3 ;  /* 0x000090034a0075a7 */ /* 0x00052200080011ff */
[----:B-1----:R-:W-:Y:S01]  /*68f0*/  @P5 SEL R80, RZ, 0x1, !P1 ;  /* 0x00000001ff505807 */ /* 0x002fe20004800000 */
[----:B--2---:R-:W-:Y:S06]  /*6900*/  @!P5 BRA `(.L_x_106) ;  /* 0x000000000068d947 */ /* 0x004fec0003800000 */
[----:B------:R-:W-:Y:S01]  /*6910*/  ISETP.NE.AND P1, PT, R80, RZ, PT ;  /* 0x000000ff5000720c */ /* 0x000fe20003f25270 */
[----:B------:R-:W-:Y:S01]  /*6920*/  BSSY B0, `(.L_x_107) ;  /* 0x000000d000007945 */ /* 0x000fe20003800000 */
[----:B------:R-:W-:Y:S02]  /*6930*/  CS2R R50, SRZ ;  /* 0x0000000000327805 */ /* 0x000fe4000001ff00 */
[----:B------:R-:W-:Y:S02]  /*6940*/  CS2R R48, SRZ ;  /* 0x0000000000307805 */ /* 0x000fe4000001ff00 */
[----:B------:R-:W-:Y:S02]  /*6950*/  CS2R R46, SRZ ;  /* 0x00000000002e7805 */ /* 0x000fe4000001ff00 */
[----:B------:R-:W-:Y:S02]  /*6960*/  CS2R R44, SRZ ;  /* 0x00000000002c7805 */ /* 0x000fe4000001ff00 */
[----:B------:R-:W-:Y:S02]  /*6970*/  CS2R R42, SRZ ;  /* 0x00000000002a7805 */ /* 0x000fe4000001ff00 */
[----:B------:R-:W-:Y:S02]  /*6980*/  CS2R R40, SRZ ;  /* 0x0000000000287805 */ /* 0x000fe4000001ff00 */
[----:B------:R-:W-:Y:S02]  /*6990*/  CS2R R38, SRZ ;  /* 0x0000000000267805 */ /* 0x000fe4000001ff00 */
[----:B------:R-:W-:Y:S01]  /*69a0*/  CS2R R36, SRZ ;  /* 0x0000000000247805 */ /* 0x000fe2000001ff00 */
[----:B------:R-:W-:Y:S06]  /*69b0*/  @P1 BRA `(.L_x_108) ;  /* 0x00000000000c1947 */ /* 0x000fec0003800000 */
[----:B------:R-:W-:Y:S04]  /*69c0*/  SHF.L.U32 R5, R81, 0x1f, RZ ;  /* 0x0000001f51057819 */ /* 0x000fe800000006ff */
[----:B------:R-:W1:Y:S02]  /*69d0*/  SYNCS.PHASECHK.TRANS64.TRYWAIT P1, [R0+URZ+0x30], R5 ;  /* 0x00003005000075a7 */ /* 0x000e6400080211ff */
[----:B-1----:R-:W-:Y:S05]  /*69e0*/  @!P1 BRA `(.L_x_109) ;  /* 0x0000002000449947 */ /* 0x002fea0003800000 */
.L_x_108:
[----:B------:R-:W-:Y:S05]  /*69f0*/  BSYNC B0 ;  /* 0x0000000000007941 */ /* 0x000fea0003800000 */
.L_x_107:
[----:B------:R-:W-:Y:S01]  /*6a00*/  ISETP.NE.AND P1, PT, R82, RZ, PT ;  /* 0x000000ff5200720c */ /* 0x000fe20003f25270 */
[----:B------:R-:W-:Y:S04]  /*6a10*/  UIADD3 UR4, UPT, UPT, UR48, 0x1, URZ ;  /* 0x0000000130047890 */ /* 0x000fe8000fffe0ff */
[----:B------:R-:W-:Y:S04]  /*6a20*/  UISETP.NE.AND UP0, UPT, UR4, 0x3, UPT ;  /* 0x000000030400788c */ /* 0x000fe8000bf05270 */
[----:B------:R-:W-:Y:S02]  /*6a30*/  USEL UR5, URZ, 0x1, UP0 ;  /* 0x00000001ff057887 */ /* 0x000fe40008000000 */
[----:B------:R-:W-:Y:S02]  /*6a40*/  USEL UR4, UR4, URZ, UP0 ;  /* 0x000000ff04047287 */ /* 0x000fe40008000000 */
[----:B------:R2:W1:Y:S02]  /*6a50*/  @P1 LDS.128 R48, [R77] ;  /* 0x000000004d301984 */ /* 0x0004640000000c00 */
[----:B------:R-:W-:Y:S02]  /*6a60*/  LOP3.LUT R81, R81, UR5, RZ, 0x3c, !PT ;  /* 0x0000000551517c12 */ /* 0x000fe4000f8e3cff */
[----:B------:R2:W1:Y:S01]  /*6a70*/  @P1 LDS.128 R44, [R35+0x10] ;  /* 0x00001000232c1984 */ /* 0x0004620000000c00 */
[----:B------:R-:W-:Y:S03]  /*6a80*/  IMAD.U32 R79, RZ, RZ, UR4 ;  /* 0x00000004ff4f7e24 */ /* 0x000fe6000f8e00ff */
[----:B------:R2:W1:Y:S04]  /*6a90*/  @P1 LDS.128 R40, [R34+0x20] ;  /* 0x0000200022281984 */ /* 0x0004680000000c00 */
[----:B------:R2:W1:Y:S02]  /*6aa0*/  @P1 LDS.128 R36, [R32+0x10] ;  /* 0x0000100020241984 */ /* 0x0004640000000c00 */
.L_x_106:
[----:B------:R-:W-:Y:S05]  /*6ab0*/  BSYNC B1 ;  /* 0x0000000000017941 */ /* 0x000fea0003800000 */
.L_x_105:
[----:B-1----:R-:W-:Y:S04]  /*6ac0*/  SHF.R.U32.HI R0, RZ, 0x15, R25 ;  /* 0x00000015ff007819 */ /* 0x002fe80000011619 */
[----:B------:R-:W-:Y:S01]  /*6ad0*/  LOP3.LUT P1, RZ, R0, 0x3, R57, 0x48, !PT ;  /* 0x0000000300ff7812 */ /* 0x000fe20007824839 */
[----:B------:R-:W-:Y:S01]  /*6ae0*/  @!UPT UIADD3 URZ, UPT, UPT, URZ, URZ, URZ ;  /* 0x000000fffffff290 */ /* 0x000fe2000fffe0ff */
[----:B----4-:R-:W-:Y:S11]  /*6af0*/  @P0 BRA `(.L_x_110) ;  /* 0x0000000000080947 */ /* 0x010ff60003800000 */
[----:B------:R-:W1:Y:S02]  /*6b00*/  SYNCS.PHASECHK.TRANS64.TRYWAIT P0, [R74+URZ+0x90], R3 ;  /* 0x000090034a0075a7 */ /* 0x000e6400080011ff */
[----:B-1----:R-:W-:Y:S05]  /*6b10*/  @!P0 BRA `(.L_x_111) ;  /* 0x00000020000c8947 */ /* 0x002fea0003800000 */
.L_x_110:
[----:B------:R-:W-:Y:S05]  /*6b20*/  @!P1 BRA `(.L_x_112) ;  /* 0x0000000000409947 */ /* 0x000fea0003800000 */
[----:B------:R-:W4:Y:S01]  /*6b30*/  LDCU.64 UR8, c[0x4][0x70] ;  /* 0x01000e00ff0877ac */ /* 0x000f220008000a00 */
[----:B-1----:R-:W-:Y:S01]  /*6b40*/  MOV R3, 0x0 ;  /* 0x0000000000037802 */ /* 0x002fe20000000f00 */
[----:B------:R-:W-:Y:S02]  /*6b50*/  HFMA2 R12, -RZ, RZ, 0, 5.9604644775390625e-08 ;  /* 0x00000001ff0c7431 */ /* 0x000fe400000001ff */
[----:B------:R-:W-:Y:S02]  /*6b60*/  IMAD.MOV.U32 R8, RZ, RZ, 0x192 ;  /* 0x00000192ff087424 */ /* 0x000fe400078e00ff */
[----:B------:R-:W-:Y:S01]  /*6b70*/  IMAD.MOV.U32 R13, RZ, RZ, RZ ;  /* 0x000000ffff0d7224 */ /* 0x000fe200078e00ff */
[----:B------:R-:W1:Y:S01]  /*6b80*/  LDCU.64 UR6, c[0x4][0x78] ;  /* 0x01000f00ff0677ac */ /* 0x000e620008000a00 */
[----:B------:R-:W2:Y:S01]  /*6b90*/  LDC.64 R2, c[0x4][R3] ;  /* 0x0100000003027b82 */ /* 0x000ea20000000a00 */
[----:B------:R-:W5:Y:S01]  /*6ba0*/  LDCU.64 UR4, c[0x4][0x10] ;  /* 0x01000200ff0477ac */ /* 0x000f620008000a00 */
[----:B----4-:R-:W-:Y:S01]  /*6bb0*/  MOV R5, UR9 ;  /* 0x0000000900057c02 */ /* 0x010fe20008000f00 */
[----:B------:R-:W-:Y:S01]  /*6bc0*/  IMAD.U32 R4, RZ, RZ, UR8 ;  /* 0x00000008ff047e24 */ /* 0x000fe2000f8e00ff */
[----:B-1----:R-:W-:Y:S01]  /*6bd0*/  MOV R7, UR7 ;  /* 0x0000000700077c02 */ /* 0x002fe20008000f00 */
[----:B------:R-:W-:Y:S01]  /*6be0*/  IMAD.U32 R6, RZ, RZ, UR6 ;  /* 0x00000006ff067e24 */ /* 0x000fe2000f8e00ff */
[----:B-----5:R-:W-:Y:S01]  /*6bf0*/  MOV R11, UR5 ;  /* 0x00000005000b7c02 */ /* 0x020fe20008000f00 */
[----:B------:R-:W-:Y:S02]  /*6c00*/  IMAD.U32 R10, RZ, RZ, UR4 ;  /* 0x00000004ff0a7e24 */ /* 0x000fe4000f8e00ff */
[----:B------:R-:W-:Y:S07]  /*6c10*/  LEPC R20, `(.L_x_112) ;  /* 0x000000001014794e */ /* 0x000fee0000000000 */
[----:B--23--:R-:W-:Y:S05]  /*6c20*/  CALL.ABS.NOINC R2 ;  /* 0x0000000002007343 */ /* 0x00cfea0003c00000 */
.L_x_112:
[----:B------:R-:W-:Y:S01]  /*6c30*/  LOP3.LUT R20, R48, 0xffffe000, RZ, 0xc0, !PT ;  /* 0xffffe00030147812 */ /* 0x000fe200078ec0ff */
[----:B------:R-:W-:Y:S05]  /*6c40*/  WARPSYNC.ALL ;  /* 0x0000000000007948 */ /* 0x000fea0003800000 */
[----:B------:R-:W-:Y:S01]  /*6c50*/  R2UR UR4, R25 ;  /* 0x00000000190472ca */ /* 0x000fe200000e0000 */
[----:B------:R-:W-:Y:S01]  /*6c60*/  BSSY.RECONVERGENT B0, `(.L_x_113) ;  /* 0x000005c000007945 */ /* 0x000fe20003800200 */
[----:B------:R-:W-:Y:S02]  /*6c70*/  LOP3.LUT R21, R49, 0xffffe000, RZ, 0xc0, !PT ;  /* 0xffffe00031157812 */ /* 0x000fe400078ec0ff */
[----:B------:R-:W-:Y:S02]  /*6c80*/  LOP3.LUT R26, R50, 0xffffe000, RZ, 0xc0, !PT ;  /* 0xffffe000321a7812 */ /* 0x000fe400078ec0ff */
[----:B------:R-:W-:Y:S02]  /*6c90*/  LOP3.LUT R33, R44, 0xffffe000, RZ, 0xc0, !PT ;  /* 0xffffe0002c217812 */ /* 0x000fe400078ec0ff */
[----:B------:R-:W-:Y:S05]  /*6ca0*/  ISETP.NE.AND P0, PT, R69, RZ, PT ;  /* 0x000000ff4500720c */ /* 0x000fea0003f05270 */
[----:B------:R-:W3:Y:S02]  /*6cb0*/  LDTM.x16 R4, tmem[UR4] ;  /* 0x00000004000479ee */ /* 0x000ee40008240000 */
[C---:B---3--:R-:W-:Y:S01]  /*6cc0*/  FMUL R0, R24.reuse, R4 ;  /* 0x0000000418007220 */ /* 0x048fe20000400000 */
[C---:B------:R-:W-:Y:S01]  /*6cd0*/  FMUL R2, R24.reuse, R5 ;  /* 0x0000000518027220 */ /* 0x040fe20000400000 */
[C---:B-1----:R-:W-:Y:S01]  /*6ce0*/  FMUL R3, R24.reuse, R6 ;  /* 0x0000000618037220 */ /* 0x042fe20000400000 */
[----:B------:R-:W-:Y:S01]  /*6cf0*/  FMUL R7, R24, R7 ;  /* 0x0000000718077220 */ /* 0x000fe20000400000 */
[----:B------:R-:W-:Y:S01]  /*6d00*/  FFMA R28, R27, R20, R0 ;  /* 0x000000141b1c7223 */ /* 0x000fe20000000000 */
[----:B------:R-:W-:Y:S01]  /*6d10*/  LOP3.LUT R20, R51, 0xffffe000, RZ, 0xc0, !PT ;  /* 0xffffe00033147812 */ /* 0x000fe200078ec0ff */
[C---:B------:R-:W-:Y:S01]  /*6d20*/  FFMA R29, R27.reuse, R21, R2 ;  /* 0x000000151b1d7223 */ /* 0x040fe20000000002 */
[----:B------:R-:W-:Y:S01]  /*6d30*/  LOP3.LUT R21, R46, 0xffffe000, RZ, 0xc0, !PT ;  /* 0xffffe0002e157812 */ /* 0x000fe200078ec0ff */
[----:B------:R-:W-:Y:S01]  /*6d40*/  FFMA R30, R27, R26, R3 ;  /* 0x0000001a1b1e7223 */ /* 0x000fe20000000003 */
[----:B------:R-:W-:Y:S01]  /*6d50*/  LOP3.LUT R26, R45, 0xffffe000, RZ, 0xc0, !PT ;  /* 0xffffe0002d1a7812 */ /* 0x000fe200078ec0ff */
[----:B------:R-:W-:Y:S01]  /*6d60*/  FFMA R31, R27, R20, R7 ;  /* 0x000000141b1f7223 */ /* 0x000fe20000000007 */
[----:B------:R-:W-:Y:S01]  /*6d70*/  LOP3.LUT R20, R47, 0xffffe000, RZ, 0xc0, !PT ;  /* 0xffffe0002f147812 */ /* 0x000fe200078ec0ff */
[C---:B------:R-:W-:Y:S01]  /*6d80*/  FMUL R4, R24.reuse, R8 ;  /* 0x0000000818047220 */ /* 0x040fe20000400000 */
[----:B------:R-:W-:Y:S01]  /*6d90*/  F2FP.TF32.F32.PACK_B R28, R28 ;  /* 0x0000001cff1c723e */ /* 0x000fe200024050ff */
[C---:B------:R-:W-:Y:S01]  /*6da0*/  FMUL R5, R24.reuse, R9 ;  /* 0x0000000918057220 */ /* 0x040fe20000400000 */
[----:B------:R-:W-:Y:S01]  /*6db0*/  F2FP.TF32.F32.PACK_B R29, R29 ;  /* 0x0000001dff1d723e */ /* 0x000fe200024050ff */
[C---:B------:R-:W-:Y:S01]  /*6dc0*/  FMUL R6, R24.reuse, R10 ;  /* 0x0000000a18067220 */ /* 0x040fe20000400000 */
[----:B------:R-:W-:Y:S01]  /*6dd0*/  FMUL R11, R24, R11 ;  /* 0x0000000b180b7220 */ /* 0x000fe20000400000 */
[----:B------:R-:W-:Y:S01]  /*6de0*/  F2FP.TF32.F32.PACK_B R30, R30 ;  /* 0x0000001eff1e723e */ /* 0x000fe200024050ff */
[C---:B------:R-:W-:Y:S01]  /*6df0*/  FFMA R4, R27.reuse, R33, R4 ;  /* 0x000000211b047223 */ /* 0x040fe20000000004 */
[----:B------:R-:W-:Y:S01]  /*6e00*/  F2FP.TF32.F32.PACK_B R31, R31 ;  /* 0x0000001fff1f723e */ /* 0x000fe200024050ff */
[C---:B------:R-:W-:Y:S01]  /*6e10*/  FFMA R5, R27.reuse, R26, R5 ;  /* 0x0000001a1b057223 */ /* 0x040fe20000000005 */
[C---:B------:R-:W-:Y:S01]  /*6e20*/  FFMA R6, R27.reuse, R21, R6 ;  /* 0x000000151b067223 */ /* 0x040fe20000000006 */
[----:B------:R-:W-:Y:S01]  /*6e30*/  FFMA R7, R27, R20, R11 ;  /* 0x000000141b077223 */ /* 0x000fe2000000000b */
[----:B------:R-:W-:Y:S01]  /*6e40*/  LOP3.LUT R33, R40, 0xffffe000, RZ, 0xc0, !PT ;  /* 0xffffe00028217812 */ /* 0x000fe200078ec0ff */
[----:B------:R1:W-:Y:S01]  /*6e50*/  STS.128 [R77], R28 ;  /* 0x0000001c4d007388 */ /* 0x0003e20000000c00 */
[----:B------:R-:W-:Y:S01]  /*6e60*/  LOP3.LUT R26, R41, 0xffffe000, RZ, 0xc0, !PT ;  /* 0xffffe000291a7812 */ /* 0x000fe200078ec0ff */
[C---:B------:R-:W-:Y:S01]  /*6e70*/  FMUL R8, R24.reuse, R12 ;  /* 0x0000000c18087220 */ /* 0x040fe20000400000 */
[----:B------:R-:W-:Y:S01]  /*6e80*/  FMUL R9, R24, R13 ;  /* 0x0000000d18097220 */ /* 0x000fe20000400000 */
[----:B------:R-:W-:Y:S01]  /*6e90*/  LOP3.LUT R21, R42, 0xffffe000, RZ, 0xc0, !PT ;  /* 0xffffe0002a157812 */ /* 0x000fe200078ec0ff */
[C---:B------:R-:W-:Y:S01]  /*6ea0*/  FMUL R10, R24.reuse, R14 ;  /* 0x0000000e180a7220 */ /* 0x040fe20000400000 */
[----:B------:R-:W-:Y:S01]  /*6eb0*/  LOP3.LUT R20, R43, 0xffffe000, RZ, 0xc0, !PT ;  /* 0xffffe0002b147812 */ /* 0x000fe200078ec0ff */
[----:B------:R-:W-:Y:S01]  /*6ec0*/  FMUL R15, R24, R15 ;  /* 0x0000000f180f7220 */ /* 0x000fe20000400000 */
[----:B------:R-:W-:Y:S01]  /*6ed0*/  F2FP.TF32.F32.PACK_B R4, R4 ;  /* 0x00000004ff04723e */ /* 0x000fe200024050ff */
[C---:B------:R-:W-:Y:S01]  /*6ee0*/  FFMA R8, R27.reuse, R33, R8 ;  /* 0x000000211b087223 */ /* 0x040fe20000000008 */
[----:B------:R-:W-:Y:S01]  /*6ef0*/  F2FP.TF32.F32.PACK_B R5, R5 ;  /* 0x00000005ff05723e */ /* 0x000fe200024050ff */
[C---:B------:R-:W-:Y:S01]  /*6f00*/  FFMA R9, R27.reuse, R26, R9 ;  /* 0x0000001a1b097223 */ /* 0x040fe20000000009 */
[----:B------:R-:W-:Y:S01]  /*6f10*/  F2FP.TF32.F32.PACK_B R6, R6 ;  /* 0x00000006ff06723e */ /* 0x000fe200024050ff */
[C---:B------:R-:W-:Y:S01]  /*6f20*/  FFMA R10, R27.reuse, R21, R10 ;  /* 0x000000151b0a7223 */ /* 0x040fe2000000000a */
[----:B------:R-:W-:Y:S01]  /*6f30*/  F2FP.TF32.F32.PACK_B R7, R7 ;  /* 0x00000007ff07723e */ /* 0x000fe200024050ff */
[----:B------:R-:W-:Y:S01]  /*6f40*/  FFMA R11, R27, R20, R15 ;  /* 0x000000141b0b7223 */ /* 0x000fe2000000000f */
[----:B------:R-:W-:Y:S01]  /*6f50*/  LOP3.LUT R33, R36, 0xffffe000, RZ, 0xc0, !PT ;  /* 0xffffe00024217812 */ /* 0x000fe200078ec0ff */
[C---:B------:R-:W-:Y:S01]  /*6f60*/  FMUL R12, R24.reuse, R16 ;  /* 0x00000010180c7220 */ /* 0x040fe20000400000 */
[----:B------:R-:W-:Y:S01]  /*6f70*/  LOP3.LUT R26, R37, 0xffffe000, RZ, 0xc0, !PT ;  /* 0xffffe000251a7812 */ /* 0x000fe200078ec0ff */
[----:B------:R1:W-:Y:S01]  /*6f80*/  STS.128 [R35+0x10], R4 ;  /* 0x0000100423007388 */ /* 0x0003e20000000c00 */
        /* <DEDUP_REMOVED lines=13> */
[----:B------:R-:W-:Y:S02]  /*7060*/  F2FP.TF32.F32.PACK_B R12, R12 ;  /* 0x0000000cff0c723e */ /* 0x000fe400024050ff */
[----:B------:R-:W-:Y:S01]  /*7070*/  F2FP.TF32.F32.PACK_B R13, R13 ;  /* 0x0000000dff0d723e */ /* 0x000fe200024050ff */
[----:B------:R1:W-:Y:S01]  /*7080*/  STS.128 [R34+0x20], R8 ;  /* 0x0000200822007388 */ /* 0x0003e20000000c00 */
[----:B------:R-:W-:Y:S02]  /*7090*/  F2FP.TF32.F32.PACK_B R14, R14 ;  /* 0x0000000eff0e723e */ /* 0x000fe400024050ff */
[----:B------:R-:W-:Y:S05]  /*70a0*/  F2FP.TF32.F32.PACK_B R15, R15 ;  /* 0x0000000fff0f723e */ /* 0x000fea00024050ff */
[----:B------:R1:W-:Y:S01]  /*70b0*/  STS.128 [R32+0x10], R12 ;  /* 0x0000100c20007388 */ /* 0x0003e20000000c00 */
[----:B------:R-:W-:Y:S01]  /*70c0*/  @!PT LDS RZ, [RZ] ;  /* 0x00000000fffff984 */ /* 0x000fe20000000800 */
[----:B------:R-:W-:Y:S01]  /*70d0*/  @!PT LDS RZ, [RZ] ;  /* 0x00000000fffff984 */ /* 0x000fe20000000800 */
[----:B------:R-:W-:Y:S01]  /*70e0*/  @!PT LDS RZ, [RZ] ;  /* 0x00000000fffff984 */ /* 0x000fe20000000800 */
[----:B------:R-:W-:Y:S01]  /*70f0*/  @!PT LDS RZ, [RZ] ;  /* 0x00000000fffff984 */ /* 0x000fe20000000800 */
[----:B------:R3:W-:Y:S07]  /*7100*/  MEMBAR.ALL.CTA ;  /* 0x0000000000007992 */ /* 0x0007ee0000008000 */
[----:B---3--:R-:W3:Y:S02]  /*7110*/  FENCE.VIEW.ASYNC.S ;  /* 0x00000000000073c6 */ /* 0x008ee40000000000 */
[----:B---3--:R-:W-:Y:S06]  /*7120*/  BAR.SYNC.DEFER_BLOCKING 0x1, 0x80 ;  /* 0x0042000000007b1d */ /* 0x008fec0000010000 */
[----:B------:R-:W-:Y:S05]  /*7130*/  @P0 BRA `(.L_x_114) ;  /* 0x0000000000380947 */ /* 0x000fea0003800000 */
[----:B------:R-:W3:Y:S01]  /*7140*/  LDCU.64 UR6, c[0x0][0x348] ;  /* 0x00006900ff0677ac */ /* 0x000ee20008000a00 */
[----:B------:R-:W-:Y:S01]  /*7150*/  R2UR UR5, R78 ;  /* 0x000000004e0572ca */ /* 0x000fe200000e0000 */
[----:B------:R-:W-:Y:S01]  /*7160*/  UMOV UR47, UR36 ;  /* 0x00000024002f7c82 */ /* 0x000fe20008000000 */
[----:B------:R-:W-:Y:S01]  /*7170*/  UIADD3 UR9, UPT, UPT, UR45, 0x20, URZ ;  /* 0x000000202d097890 */ /* 0x000fe2000fffe0ff */
[----:B------:R-:W-:Y:S01]  /*7180*/  UMOV UR10, UR46 ;  /* 0x0000002e000a7c82 */ /* 0x000fe20008000000 */
[----:B------:R-:W-:Y:S09]  /*7190*/  UMOV UR11, UR36 ;  /* 0x00000024000b7c82 */ /* 0x000ff20008000000 */
[----:B------:R-:W-:Y:S02]  /*71a0*/  UIADD3 UR5, UPT, UPT, UR49, UR5, URZ ;  /* 0x0000000531057290 */ /* 0x000fe4000fffe0ff */
[----:B---3--:R-:W-:Y:S02]  /*71b0*/  UIADD3 UR4, UP0, UPT, UR6, 0x680, URZ ;  /* 0x0000068006047890 */ /* 0x008fe4000ff1e0ff */
[----:B------:R-:W-:Y:S02]  /*71c0*/  UIADD3 UR44, UPT, UPT, UR5, 0x200, URZ ;  /* 0x00000200052c7890 */ /* 0x000fe4000fffe0ff */
[----:B------:R-:W-:Y:S02]  /*71d0*/  UIADD3 UR8, UPT, UPT, UR5, 0x1200, URZ ;  /* 0x0000120005087890 */ /* 0x000fe4000fffe0ff */
[----:B------:R-:W-:Y:S09]  /*71e0*/  UIADD3.X UR5, UPT, UPT, URZ, UR7, URZ, UP0, !UPT ;  /* 0x00000007ff057290 */ /* 0x000ff200087fe4ff */
[----:B------:R3:W-:Y:S01]  /*71f0*/  UTMASTG.3D [UR44], [UR4] ;  /* 0x0000002c040073b5 */ /* 0x0007e20008010000 */
[----:B------:R3:W-:Y:S02]  /*7200*/  UTMASTG.3D [UR8], [UR4] ;  /* 0x00000008040073b5 */ /* 0x0007e40008010000 */
[----:B---3--:R0:W-:Y:S02]  /*7210*/  UTMACMDFLUSH ;  /* 0x00000000000079b7 */ /* 0x0081e40000000000 */
.L_x_114:
[----:B------:R-:W-:Y:S05]  /*7220*/  BSYNC.RECONVERGENT B0 ;  /* 0x0000000000007941 */ /* 0x000fea0003800200 */
.L_x_113:
[----:B------:R-:W-:Y:S01]  /*7230*/  UIADD3 UR44, UPT, UPT, UR48, 0x1, URZ ;  /* 0x00000001302c7890 */ /* 0x000fe2000fffe0ff */
[----:B------:R-:W-:Y:S03]  /*7240*/  BSSY.RECONVERGENT B0, `(.L_x_115) ;  /* 0x0000005000007945 */ /* 0x000fe60003800200 */
[----:B------:R-:W-:Y:S04]  /*7250*/  UISETP.NE.AND UP0, UPT, UR44, 0x3, UPT ;  /* 0x000000032c00788c */ /* 0x000fe8000bf05270 */
[----:B------:R-:W-:Y:S01]  /*7260*/  USEL UR47, UR44, URZ, UP0 ;  /* 0x000000ff2c2f7287 */ /* 0x000fe20008000000 */
[----:B------:R-:W-:Y:S11]  /*7270*/  @P0 BRA `(.L_x_116) ;  /* 0x0000000000040947 */ /* 0x000ff60003800000 */
[----:B------:R-:W-:Y:S04]  /*7280*/  DEPBAR.LE SB0, 0x1 ;  /* 0x000080400000791a */ /* 0x000fe80000000000 */
.L_x_116:
[----:B------:R-:W-:Y:S05]  /*7290*/  BSYNC.RECONVERGENT B0 ;  /* 0x0000000000007941 */ /* 0x000fea0003800200 */
.L_x_115:
[----:B------:R-:W-:Y:S01]  /*72a0*/  BAR.SYNC.DEFER_BLOCKING 0x1, 0x80 ;  /* 0x0042000000007b1d */ /* 0x000fe20000010000 */
[----:B------:R-:W-:Y:S01]  /*72b0*/  ISETP.NE.AND P1, PT, R73, RZ, PT ;  /* 0x000000ff4900720c */ /* 0x000fe20003f25270 */
[----:B------:R-:W-:Y:S01]  /*72c0*/  UISETP.NE.AND UP0, UPT, UR51, URZ, UPT ;  /* 0x000000ff3300728c */ /* 0x000fe2000bf05270 */
[----:B------:R-:W-:Y:S11]  /*72d0*/  LEA R2, R79, UR49, 0x3 ;  /* 0x000000314f027c11 */ /* 0x000ff6000f8e18ff */
[----:B------:R-:W-:Y:S01]  /*72e0*/  @P1 SHF.L.U32 R3, R81, 0x1f, RZ ;  /* 0x0000001f51031819 */ /* 0x000fe200000006ff */
[----:B------:R-:W-:Y:S06]  /*72f0*/  BRA.U !UP0, `(.L_x_117) ;  /* 0x0000000108247547 */ /* 0x000fec000b800000 */
[----:B-1----:R-:W-:Y:S01]  /*7300*/  IMAD.U32 R5, RZ, RZ, UR50 ;  /* 0x00000032ff057e24 */ /* 0x002fe2000f8e00ff */
[----:B------:R-:W-:Y:S01]  /*7310*/  MOV R0, UR53 ;  /* 0x0000003500007c02 */ /* 0x000fe20008000f00 */
[----:B------:R-:W-:Y:S03]  /*7320*/  UIADD3 UR4, UPT, UPT, UR50, 0x1, URZ ;  /* 0x0000000132047890 */ /* 0x000fe6000fffe0ff */
[----:B------:R-:W-:Y:S01]  /*7330*/  @P1 LEA R5, R5, UR49, 0x3 ;  /* 0x0000003105051c11 */ /* 0x000fe2000f8e18ff */
[----:B------:R-:W-:Y:S04]  /*7340*/  UISETP.NE.AND UP0, UPT, UR4, 0x3, UPT ;  /* 0x000000030400788c */ /* 0x000fe8000bf05270 */
[----:B------:R-:W-:Y:S01]  /*7350*/  @P1 VIADD R5, R5, 0x48 ;  /* 0x0000004805051836 */ /* 0x000fe20000000000 */
[----:B------:R-:W-:Y:S04]  /*7360*/  USEL UR50, UR4, URZ, UP0 ;  /* 0x000000ff04327287 */ /* 0x000fe80008000000 */
[----:B------:R-:W-:Y:S04]  /*7370*/  @P1 PRMT R0, R0, 0x654, R5 ;  /* 0x0000065400001816 */ /* 0x000fe80000000005 */
[----:B------:R3:W-:Y:S04]  /*7380*/  @P1 SYNCS.ARRIVE.TRANS64.RED.A1T0 RZ, [R0+URZ], RZ ;  /* 0x000000ff00ff19a7 */ /* 0x0007e800081004ff */
.L_x_117:
[----:B------:R-:W4:Y:S01]  /*7390*/  @P1 SYNCS.PHASECHK.TRANS64.TRYWAIT P0, [R2+URZ+0x30], R3 ;  /* 0x00003003020015a7 */ /* 0x000f2200080011ff */
[----:B------:R-:W-:Y:S01]  /*73a0*/  BSSY B1, `(.L_x_118) ;  /* 0x0000015000017945 */ /* 0x000fe20003800000 */
[----:B----4-:R-:W-:Y:S03]  /*73b0*/  @P1 SEL R80, RZ, 0x1, !P0 ;  /* 0x00000001ff501807 */ /* 0x010fe60004000000 */
[----:B------:R-:W-:Y:S05]  /*73c0*/  @!P1 BRA `(.L_x_119) ;  /* 0x0000000000489947 */ /* 0x000fea0003800000 */
[----:B------:R-:W-:Y:S01]  /*73d0*/  ISETP.NE.AND P1, PT, R82, RZ, PT ;  /* 0x000000ff5200720c */ /* 0x000fe20003f25270 */
[----:B------:R-:W-:Y:S01]  /*73e0*/  BSSY B0, `(.L_x_120) ;  /* 0x000000a000007945 */ /* 0x000fe20003800000 */
[----:B------:R-:W-:Y:S11]  /*73f0*/  ISETP.NE.AND P0, PT, R80, RZ, PT ;  /* 0x000000ff5000720c */ /* 0x000ff60003f05270 */
[----:B------:R-:W-:Y:S04]  /*7400*/  @P1 IMAD R79, R79, 0x2000, R68 ;  /* 0x000020004f4f1824 */ /* 0x000fe800078e0244 */
[----:B-1----:R-:W-:Y:S01]  /*7410*/  @P1 IMAD.IADD R4, R76, 0x1, R79 ;  /* 0x000000014c041824 */ /* 0x002fe200078e024f */
[----:B------:R-:W-:Y:S03]  /*7420*/  @P1 IADD3 R3, PT, PT, R75, R79, RZ ;  /* 0x0000004f4b031210 */ /* 0x000fe60007ffe0ff */
[----:B---3--:R-:W-:Y:S01]  /*7430*/  @P1 IMAD.IADD R0, R67, 0x1, R4 ;  /* 0x0000000143001824 */ /* 0x008fe200078e0204 */
[----:B------:R-:W-:Y:S06]  /*7440*/  @P0 BRA `(.L_x_121) ;  /* 0x00000000000c0947 */ /* 0x000fec0003800000 */
[----:B------:R-:W-:Y:S04]  /*7450*/  SHF.L.U32 R81, R81, 0x1f, RZ ;  /* 0x0000001f51517819 */ /* 0x000fe800000006ff */
[----:B------:R-:W1:Y:S02]  /*7460*/  SYNCS.PHASECHK.TRANS64.TRYWAIT P0, [R2+URZ+0x30], R81 ;  /* 0x00003051020075a7 */ /* 0x000e6400080011ff */
[----:B-1----:R-:W-:Y:S05]  /*7470*/  @!P0 BRA `(.L_x_122) ;  /* 0x0000001400c88947 */ /* 0x002fea0003800000 */
.L_x_121:
[----:B------:R-:W-:Y:S05]  /*7480*/  BSYNC B0 ;  /* 0x0000000000007941 */ /* 0x000fea0003800000 */
.L_x_120:
[----:B------:R-:W-:Y:S11]  /*7490*/  ISETP.NE.AND P0, PT, R82, RZ, PT ;  /* 0x000000ff5200720c */ /* 0x000ff60003f05270 */
[----:B------:R-:W-:Y:S02]  /*74a0*/  @!UPT UIADD3 URZ, UPT, UPT, URZ, URZ, URZ ;  /* 0x000000fffffff290 */ /* 0x000fe4000fffe0ff */
[----:B------:R4:W3:Y:S04]  /*74b0*/  @P0 LDS.128 R48, [R79] ;  /* 0x000000004f300984 */ /* 0x0008e80000000c00 */
[----:B------:R4:W1:Y:S04]  /*74c0*/  @P0 LDS.128 R40, [R3+0x20] ;  /* 0x0000200003280984 */ /* 0x0008680000000c00 */
[----:B------:R4:W1:Y:S04]  /*74d0*/  @P0 LDS.128 R44, [R4+0x10] ;  /* 0x00001000042c0984 */ /* 0x0008680000000c00 */
[----:B------:R4:W1:Y:S02]  /*74e0*/  @P0 LDS.128 R36, [R0+0x10] ;  /* 0x0000100000240984 */ /* 0x0008640000000c00 */
.L_x_119:
[----:B------:R-:W-:Y:S05]  /*74f0*/  BSYNC B1 ;  /* 0x0000000000017941 */ /* 0x000fea0003800000 */
.L_x_118:
[----:B---34-:R-:W-:Y:S05]  /*7500*/  VIADD R0, R25, 0x10 ;  /* 0x0000001019007836 */ /* 0x018fea0000000000 */
[----:B------:R-:W-:Y:S04]  /*7510*/  SHF.R.U32.HI R0, RZ, 0x15, R0 ;  /* 0x00000015ff007819 */ /* 0x000fe80000011600 */
[----:B------:R-:W-:Y:S11]  /*7520*/  LOP3.LUT P0, RZ, R0, 0x3, R57, 0x48, !PT ;  /* 0x0000000300ff7812 */ /* 0x000ff60007804839 */
[----:B------:R-:W-:Y:S02]  /*7530*/  @!UPT UIADD3 URZ, UPT, UPT, URZ, URZ, URZ ;  /* 0x000000fffffff290 */ /* 0x000fe4000fffe0ff */
[----:B------:R-:W-:Y:S05]  /*7540*/  @!P0 BRA `(.L_x_123) ;  /* 0x0000000000408947 */ /* 0x000fea0003800000 */
[----:B------:R-:W3:Y:S01]  /*7550*/  LDCU.64 UR8, c[0x4][0x70] ;  /* 0x01000e00ff0877ac */ /* 0x000ee20008000a00 */
[----:B------:R-:W-:Y:S01]  /*7560*/  MOV R3, 0x0 ;  /* 0x0000000000037802 */ /* 0x000fe20000000f00 */
[----:B-1----:R-:W-:Y:S02]  /*7570*/  HFMA2 R12, -RZ, RZ, 0, 5.9604644775390625e-08 ;  /* 0x00000001ff0c7431 */ /* 0x002fe400000001ff */
[----:B------:R-:W-:Y:S02]  /*7580*/  IMAD.MOV.U32 R8, RZ, RZ, 0x192 ;  /* 0x00000192ff087424 */ /* 0x000fe400078e00ff */
[----:B------:R-:W-:Y:S01]  /*7590*/  IMAD.MOV.U32 R13, RZ, RZ, RZ ;  /* 0x000000ffff0d7224 */ /* 0x000fe200078e00ff */
[----:B------:R-:W1:Y:S01]  /*75a0*/  LDCU.64 UR6, c[0x4][0x78] ;  /* 0x01000f00ff0677ac */ /* 0x000e620008000a00 */
[----:B------:R-:W4:Y:S01]  /*75b0*/  LDC.64 R2, c[0x4][R3] ;  /* 0x0100000003027b82 */ /* 0x000f220000000a00 */
[----:B------:R-:W5:Y:S01]  /*75c0*/  LDCU.64 UR4, c[0x4][0x10] ;  /* 0x01000200ff0477ac */ /* 0x000f620008000a00 */
[----:B---3--:R-:W-:Y:S01]  /*75d0*/  MOV R5, UR9 ;  /* 0x0000000900057c02 */ /* 0x008fe20008000f00 */
[----:B------:R-:W-:Y:S01]  /*75e0*/  IMAD.U32 R4, RZ, RZ, UR8 ;  /* 0x00000008ff047e24 */ /* 0x000fe2000f8e00ff */
[----:B-1----:R-:W-:Y:S01]  /*75f0*/  MOV R7, UR7 ;  /* 0x0000000700077c02 */ /* 0x002fe20008000f00 */
[----:B------:R-:W-:Y:S01]  /*7600*/  IMAD.U32 R6, RZ, RZ, UR6 ;  /* 0x00000006ff067e24 */ /* 0x000fe2000f8e00ff */
[----:B-----5:R-:W-:Y:S01]  /*7610*/  MOV R11, UR5 ;  /* 0x00000005000b7c02 */ /* 0x020fe20008000f00 */
[----:B------:R-:W-:Y:S02]  /*7620*/  IMAD.U32 R10, RZ, RZ, UR4 ;  /* 0x00000004ff0a7e24 */ /* 0x000fe4000f8e00ff */
[----:B------:R-:W-:Y:S07]  /*7630*/  LEPC R20, `(.L_x_123) ;  /* 0x000000001014794e */ /* 0x000fee0000000000 */
[----:B--2-4-:R-:W-:Y:S05]  /*7640*/  CALL.ABS.NOINC R2 ;  /* 0x0000000002007343 */ /* 0x014fea0003c00000 */
.L_x_123:
[----:B------:R-:W-:Y:S01]  /*7650*/  ISETP.NE.AND P0, PT, R69, RZ, PT ;  /* 0x000000ff4500720c */ /* 0x000fe20003f05270 */
[----:B------:R-:W-:Y:S05]  /*7660*/  WARPSYNC.ALL ;  /* 0x0000000000007948 */ /* 0x000fea0003800000 */
[----:B------:R-:W-:Y:S01]  /*7670*/  R2UR UR4, R25 ;  /* 0x00000000190472ca */ /* 0x000fe200000e0000 */
[----:B------:R-:W-:Y:S01]  /*7680*/  USHF.L.U32 UR6, UR47, 0xd, URZ ;  /* 0x0000000d2f067899 */ /* 0x000fe200080006ff */
[----:B------:R-:W-:Y:S01]  /*7690*/  LOP3.LUT R0, R48, 0xffffe000, RZ, 0xc0, !PT ;  /* 0xffffe00030007812 */ /* 0x000fe200078ec0ff */
[----:B------:R-:W-:Y:S01]  /*76a0*/  BSSY.RECONVERGENT B0, `(.L_x_124) ;  /* 0x0000064000007945 */ /* 0x000fe20003800200 */
[----:B-1----:R-:W-:Y:S02]  /*76b0*/  LOP3.LUT R2, R49, 0xffffe000, RZ, 0xc0, !PT ;  /* 0xffffe00031027812 */ /* 0x002fe400078ec0ff */
[----:B------:R-:W-:Y:S01]  /*76c0*/  LOP3.LUT R3, R50, 0xffffe000, RZ, 0xc0, !PT ;  /* 0xffffe00032037812 */ /* 0x000fe200078ec0ff */
[----:B--2---:R-:W-:Y:S01]  /*76d0*/  VIADD R77, R68, UR6 ;  /* 0x00000006444d7c36 */ /* 0x004fe20008000000 */
[----:B------:R-:W-:Y:S02]  /*76e0*/  LOP3.LUT R20, R51, 0xffffe000, RZ, 0xc0, !PT ;  /* 0xffffe00033147812 */ /* 0x000fe400078ec0ff */
[----:B------:R-:W-:Y:S01]  /*76f0*/  LOP3.LUT R21, R44, 0xffffe000, RZ, 0xc0, !PT ;  /* 0xffffe0002c157812 */ /* 0x000fe200078ec0ff */
[----:B------:R-:W-:Y:S01]  /*7700*/  IMAD.IADD R75, R75, 0x1, R77 ;  /* 0x000000014b4b7824 */ /* 0x000fe200078e024d */
[----:B------:R-:W-:Y:S01]  /*7710*/  LOP3.LUT R26, R45, 0xffffe000, RZ, 0xc0, !PT ;  /* 0xffffe0002d1a7812 */ /* 0x000fe200078ec0ff */
[----:B------:R-:W1:Y:S01]  /*7720*/  LDTM.x16 R4, tmem[UR4+0x10] ;  /* 0x00001004000479ee */ /* 0x000e620008240000 */
[----:B------:R-:W-:Y:S01]  /*7730*/  LOP3.LUT R29, R46, 0xffffe000, RZ, 0xc0, !PT ;  /* 0xffffe0002e1d7812 */ /* 0x000fe200078ec0ff */
[----:B------:R-:W-:Y:S01]  /*7740*/  NOP ;  /* 0x0000000000007918 */ /* 0x000fe20000000000 */
[----:B------:R-:W-:Y:S02]  /*7750*/  IADD3 R74, PT, PT, R74, 0xb0, RZ ;  /* 0x000000b04a4a7810 */ /* 0x000fe40007ffe0ff */
[----:B------:R-:W-:Y:S02]  /*7760*/  LOP3.LUT R28, R47, 0xffffe000, RZ, 0xc0, !PT ;  /* 0xffffe0002f1c7812 */ /* 0x000fe400078ec0ff */
[----:B------:R-:W-:Y:S02]  /*7770*/  IADD3 R76, PT, PT, R76, R77, RZ ;  /* 0x0000004d4c4c7210 */ /* 0x000fe40007ffe0ff */
[----:B------:R-:W-:Y:S02]  /*7780*/  LOP3.LUT R77, R74, 0xfefffff8, RZ, 0xc0, !PT ;  /* 0xfefffff84a4d7812 */ /* 0x000fe400078ec0ff */
[----:B------:R-:W-:Y:S01]  /*7790*/  LOP3.LUT R31, R40, 0xffffe000, RZ, 0xc0, !PT ;  /* 0xffffe000281f7812 */ /* 0x000fe200078ec0ff */
[----:B------:R-:W-:Y:S01]  /*77a0*/  IMAD.IADD R74, R67, 0x1, R76 ;  /* 0x00000001434a7824 */ /* 0x000fe200078e024c */
[----:B------:R-:W-:Y:S01]  /*77b0*/  LOP3.LUT R30, R41, 0xffffe000, RZ, 0xc0, !PT ;  /* 0xffffe000291e7812 */ /* 0x000fe200078ec0ff */
[----:B-1----:R1:W-:Y:S01]  /*77c0*/  SYNCS.ARRIVE.TRANS64.RED.A1T0 RZ, [R77+URZ], RZ ;  /* 0x000000ff4dff79a7 */ /* 0x0023e200081004ff */
[----:B------:R-:W-:Y:S02]  /*77d0*/  LOP3.LUT R33, R42, 0xffffe000, RZ, 0xc0, !PT ;  /* 0xffffe0002a217812 */ /* 0x000fe400078ec0ff */
[----:B------:R-:W-:Y:S02]  /*77e0*/  LOP3.LUT R32, R43, 0xffffe000, RZ, 0xc0, !PT ;  /* 0xffffe0002b207812 */ /* 0x000fe400078ec0ff */
[----:B------:R-:W-:Y:S02]  /*77f0*/  LOP3.LUT R35, R36, 0xffffe000, RZ, 0xc0, !PT ;  /* 0xffffe00024237812 */ /* 0x000fe400078ec0ff */
[----:B------:R-:W-:Y:S02]  /*7800*/  LOP3.LUT R34, R37, 0xffffe000, RZ, 0xc0, !PT ;  /* 0xffffe00025227812 */ /* 0x000fe400078ec0ff */
[----:B------:R-:W-:Y:S01]  /*7810*/  LOP3.LUT R37, R38, 0xffffe000, RZ, 0xc0, !PT ;  /* 0xffffe00026257812 */ /* 0x000fe200078ec0ff */
[C---:B------:R-:W-:Y:S01]  /*7820*/  FMUL R4, R24.reuse, R4 ;  /* 0x0000000418047220 */ /* 0x040fe20000400000 */
[C---:B------:R-:W-:Y:S01]  /*7830*/  FMUL R5, R24.reuse, R5 ;  /* 0x0000000518057220 */ /* 0x040fe20000400000 */
[C---:B------:R-:W-:Y:S01]  /*7840*/  FMUL R6, R24.reuse, R6 ;  /* 0x0000000618067220 */ /* 0x040fe20000400000 */
[C---:B------:R-:W-:Y:S01]  /*7850*/  FMUL R7, R24.reuse, R7 ;  /* 0x0000000718077220 */ /* 0x040fe20000400000 */
[C---:B------:R-:W-:Y:S01]  /*7860*/  FFMA R4, R27.reuse, R0, R4 ;  /* 0x000000001b047223 */ /* 0x040fe20000000004 */
[C---:B------:R-:W-:Y:S01]  /*7870*/  FFMA R5, R27.reuse, R2, R5 ;  /* 0x000000021b057223 */ /* 0x040fe20000000005 */
[C---:B------:R-:W-:Y:S01]  /*7880*/  FFMA R6, R27.reuse, R3, R6 ;  /* 0x000000031b067223 */ /* 0x040fe20000000006 */
[C---:B------:R-:W-:Y:S01]  /*7890*/  FFMA R7, R27.reuse, R20, R7 ;  /* 0x000000141b077223 */ /* 0x040fe20000000007 */
[C---:B------:R-:W-:Y:S01]  /*78a0*/  FMUL R8, R24.reuse, R8 ;  /* 0x0000000818087220 */ /* 0x040fe20000400000 */
[C---:B------:R-:W-:Y:S01]  /*78b0*/  FMUL R9, R24.reuse, R9 ;  /* 0x0000000918097220 */ /* 0x040fe20000400000 */
[C---:B------:R-:W-:Y:S01]  /*78c0*/  FMUL R10, R24.reuse, R10 ;  /* 0x0000000a180a7220 */ /* 0x040fe20000400000 */
[C---:B------:R-:W-:Y:S01]  /*78d0*/  FMUL R11, R24.reuse, R11 ;  /* 0x0000000b180b7220 */ /* 0x040fe20000400000 */
[----:B------:R-:W-:Y:S01]  /*78e0*/  F2FP.TF32.F32.PACK_B R4, R4 ;  /* 0x00000004ff04723e */ /* 0x000fe200024050ff */
[C---:B------:R-:W-:Y:S01]  /*78f0*/  FFMA R8, R27.reuse, R21, R8 ;  /* 0x000000151b087223 */ /* 0x040fe20000000008 */
[----:B------:R-:W-:Y:S01]  /*7900*/  F2FP.TF32.F32.PACK_B R5, R5 ;  /* 0x00000005ff05723e */ /* 0x000fe200024050ff */
[C---:B------:R-:W-:Y:S01]  /*7910*/  FFMA R9, R27.reuse, R26, R9 ;  /* 0x0000001a1b097223 */ /* 0x040fe20000000009 */
[----:B------:R-:W-:Y:S01]  /*7920*/  F2FP.TF32.F32.PACK_B R6, R6 ;  /* 0x00000006ff06723e */ /* 0x000fe200024050ff */
[C---:B------:R-:W-:Y:S01]  /*7930*/  FFMA R10, R27.reuse, R29, R10 ;  /* 0x0000001d1b0a7223 */ /* 0x040fe2000000000a */
[----:B------:R-:W-:Y:S01]  /*7940*/  F2FP.TF32.F32.PACK_B R7, R7 ;  /* 0x00000007ff07723e */ /* 0x000fe200024050ff */
[C---:B------:R-:W-:Y:S01]  /*7950*/  FFMA R11, R27.reuse, R28, R11 ;  /* 0x0000001c1b0b7223 */ /* 0x040fe2000000000b */
[C---:B------:R-:W-:Y:S01]  /*7960*/  FMUL R12, R24.reuse, R12 ;  /* 0x0000000c180c7220 */ /* 0x040fe20000400000 */
[----:B------:R-:W-:Y:S01]  /*7970*/  F2FP.TF32.F32.PACK_B R8, R8 ;  /* 0x00000008ff08723e */ /* 0x000fe200024050ff */
[C---:B------:R-:W-:Y:S01]  /*7980*/  FMUL R13, R24.reuse, R13 ;  /* 0x0000000d180d7220 */ /* 0x040fe20000400000 */
[----:B------:R1:W-:Y:S01]  /*7990*/  STS.128 [R68+UR6], R4 ;  /* 0x0000000444007988 */ /* 0x0003e20008000c06 */
        /* <DEDUP_REMOVED lines=8> */
[----:B------:R-:W-:Y:S01]  /*7a20*/  FFMA R15, R27, R32, R15 ;  /* 0x000000201b0f7223 */ /* 0x000fe2000000000f */
[C---:B------:R-:W-:Y:S01]  /*7a30*/  FMUL R16, R24.reuse, R16 ;  /* 0x0000001018107220 */ /* 0x040fe20000400000 */
[----:B------:R-:W-:Y:S01]  /*7a40*/  F2FP.TF32.F32.PACK_B R12, R12 ;  /* 0x0000000cff0c723e */ /* 0x000fe200024050ff */
[----:B------:R1:W-:Y:S01]  /*7a50*/  STS.128 [R76+0x10], R8 ;  /* 0x000010084c007388 */ /* 0x0003e20000000c00 */
[C---:B------:R-:W-:Y:S01]  /*7a60*/  FMUL R17, R24.reuse, R17 ;  /* 0x0000001118117220 */ /* 0x040fe20000400000 */
[----:B------:R-:W-:Y:S01]  /*7a70*/  LOP3.LUT R36, R39, 0xffffe000, RZ, 0xc0, !PT ;  /* 0xffffe00027247812 */ /* 0x000fe200078ec0ff */
[C---:B------:R-:W-:Y:S01]  /*7a80*/  FMUL R18, R24.reuse, R18 ;  /* 0x0000001218127220 */ /* 0x040fe20000400000 */
[----:B------:R-:W-:Y:S01]  /*7a90*/  FMUL R19, R24, R19 ;  /* 0x0000001318137220 */ /* 0x000fe20000400000 */
[----:B------:R-:W-:Y:S01]  /*7aa0*/  F2FP.TF32.F32.PACK_B R13, R13 ;  /* 0x0000000dff0d723e */ /* 0x000fe200024050ff */
[C---:B------:R-:W-:Y:S01]  /*7ab0*/  FFMA R16, R27.reuse, R35, R16 ;  /* 0x000000231b107223 */ /* 0x040fe20000000010 */
[----:B------:R-:W-:Y:S01]  /*7ac0*/  F2FP.TF32.F32.PACK_B R14, R14 ;  /* 0x0000000eff0e723e */ /* 0x000fe200024050ff */
[C---:B------:R-:W-:Y:S01]  /*7ad0*/  FFMA R17, R27.reuse, R34, R17 ;  /* 0x000000221b117223 */ /* 0x040fe20000000011 */
[----:B------:R-:W-:Y:S01]  /*7ae0*/  F2FP.TF32.F32.PACK_B R15, R15 ;  /* 0x0000000fff0f723e */ /* 0x000fe200024050ff */
[C---:B------:R-:W-:Y:S01]  /*7af0*/  FFMA R18, R27.reuse, R37, R18 ;  /* 0x000000251b127223 */ /* 0x040fe20000000012 */
[----:B------:R-:W-:Y:S01]  /*7b00*/  FFMA R19, R27, R36, R19 ;  /* 0x000000241b137223 */ /* 0x000fe20000000013 */
[----:B------:R-:W-:Y:S02]  /*7b10*/  F2FP.TF32.F32.PACK_B R16, R16 ;  /* 0x00000010ff10723e */ /* 0x000fe400024050ff */
[----:B------:R1:W-:Y:S01]  /*7b20*/  STS.128 [R75+0x20], R12 ;  /* 0x0000200c4b007388 */ /* 0x0003e20000000c00 */
[----:B------:R-:W-:Y:S02]  /*7b30*/  F2FP.TF32.F32.PACK_B R17, R17 ;  /* 0x00000011ff11723e */ /* 0x000fe400024050ff */
        /* <DEDUP_REMOVED lines=8> */
[----:B--2---:R-:W2:Y:S02]  /*7bc0*/  FENCE.VIEW.ASYNC.S ;  /* 0x00000000000073c6 */ /* 0x004ea40000000000 */
[----:B--2---:R-:W-:Y:S06]  /*7bd0*/  BAR.SYNC.DEFER_BLOCKING 0x1, 0x80 ;  /* 0x0042000000007b1d */ /* 0x004fec0000010000 */
[----:B------:R-:W-:Y:S05]  /*7be0*/  @P0 BRA `(.L_x_125) ;  /* 0x00000000003c0947 */ /* 0x000fea0003800000 */
[----:B------:R-:W2:Y:S01]  /*7bf0*/  LDCU.64 UR10, c[0x0][0x348] ;  /* 0x00006900ff0a77ac */ /* 0x000ea20008000a00 */
[----:B------:R-:W-:Y:S02]  /*7c00*/  UIADD3 UR5, UPT, UPT, UR49, UR6, URZ ;  /* 0x0000000631057290 */ /* 0x000fe4000fffe0ff */
[----:B------:R-:W-:Y:S02]  /*7c10*/  UIADD3 UR13, UPT, UPT, UR45, 0x10, URZ ;  /* 0x000000102d0d7890 */ /* 0x000fe4000fffe0ff */
[----:B------:R-:W-:Y:S02]  /*7c20*/  UIADD3 UR12, UPT, UPT, UR5, 0x200, URZ ;  /* 0x00000200050c7890 */ /* 0x000fe4000fffe0ff */
[----:B------:R-:W-:Y:S01]  /*7c30*/  UIADD3 UR8, UPT, UPT, UR5, 0x1200, URZ ;  /* 0x0000120005087890 */ /* 0x000fe2000fffe0ff */
[----:B------:R-:W-:Y:S01]  /*7c40*/  UMOV UR14, UR46 ;  /* 0x0000002e000e7c82 */ /* 0x000fe20008000000 */
[----:B------:R-:W-:Y:S01]  /*7c50*/  UMOV UR15, UR36 ;  /* 0x00000024000f7c82 */ /* 0x000fe20008000000 */
[----:B------:R-:W-:Y:S02]  /*7c60*/  UIADD3 UR9, UPT, UPT, UR45, 0x30, URZ ;  /* 0x000000302d097890 */ /* 0x000fe4000fffe0ff */
[----:B--2---:R-:W-:Y:S03]  /*7c70*/  UIADD3 UR4, UP0, UPT, UR10, 0x680, URZ ;  /* 0x000006800a047890 */ /* 0x004fe6000ff1e0ff */
[----:B------:R-:W-:Y:S01]  /*7c80*/  UMOV UR10, UR46 ;  /* 0x0000002e000a7c82 */ /* 0x000fe20008000000 */
[----:B------:R-:W-:Y:S03]  /*7c90*/  UIADD3.X UR5, UPT, UPT, URZ, UR11, URZ, UP0, !UPT ;  /* 0x0000000bff057290 */ /* 0x000fe600087fe4ff */
[----:B------:R-:W-:Y:S06]  /*7ca0*/  UMOV UR11, UR36 ;  /* 0x00000024000b7c82 */ /* 0x000fec0008000000 */
[----:B------:R2:W-:Y:S01]  /*7cb0*/  UTMASTG.3D [UR12], [UR4] ;  /* 0x0000000c040073b5 */ /* 0x0005e20008010000 */
[----:B------:R2:W-:Y:S02]  /*7cc0*/  UTMASTG.3D [UR8], [UR4] ;  /* 0x00000008040073b5 */ /* 0x0005e40008010000 */
[----:B--2---:R0:W-:Y:S02]  /*7cd0*/  UTMACMDFLUSH ;  /* 0x00000000000079b7 */ /* 0x0041e40000000000 */
.L_x_125:
[----:B------:R-:W-:Y:S05]  /*7ce0*/  BSYNC.RECONVERGENT B0 ;  /* 0x0000000000007941 */ /* 0x000fea0003800200 */
.L_x_124:
[----:B------:R-:W-:Y:S01]  /*7cf0*/  UIADD3 UR4, UPT, UPT, UR47, 0x1, URZ ;  /* 0x000000012f047890 */ /* 0x000fe2000fffe0ff */
[----:B------:R-:W-:Y:S03]  /*7d00*/  BSSY.RECONVERGENT B0, `(.L_x_126) ;  /* 0x0000008000007945 */ /* 0x000fe60003800200 */
[----:B------:R-:W-:Y:S04]  /*7d10*/  UISETP.NE.AND UP0, UPT, UR4, 0x3, UPT ;  /* 0x000000030400788c */ /* 0x000fe8000bf05270 */
[----:B------:R-:W-:Y:S02]  /*7d20*/  UISETP.EQ.XOR UP1, UPT, UR44, 0x3, !UP0 ;  /* 0x000000032c00788c */ /* 0x000fe4000c722a70 */
[----:B------:R-:W-:Y:S02]  /*7d30*/  USEL UR48, UR4, URZ, UP0 ;  /* 0x000000ff04307287 */ /* 0x000fe40008000000 */
[----:B------:R-:W-:Y:S04]  /*7d40*/  USEL UR5, URZ, 0x1, !UP1 ;  /* 0x00000001ff057887 */ /* 0x000fe8000c800000 */
[----:B------:R-:W-:Y:S01]  /*7d50*/  ULOP3.LUT UR52, UR52, UR5, URZ, 0x3c, !UPT ;  /* 0x0000000534347292 */ /* 0x000fe2000f8e3cff */
[----:B------:R-:W-:Y:S11]  /*7d60*/  @P0 BRA `(.L_x_127) ;  /* 0x0000000000040947 */ /* 0x000ff60003800000 */
[----:B------:R-:W-:Y:S04]  /*7d70*/  DEPBAR.LE SB0, 0x1 ;  /* 0x000080400000791a */ /* 0x000fe80000000000 */
.L_x_127:
[----:B------:R-:W-:Y:S05]  /*7d80*/  BSYNC.RECONVERGENT B0 ;  /* 0x0000000000007941 */ /* 0x000fea0003800200 */
.L_x_126:
[----:B------:R-:W-:Y:S01]  /*7d90*/  BAR.SYNC.DEFER_BLOCKING 0x1, 0x80 ;  /* 0x0042000000007b1d */ /* 0x000fe20000010000 */
[----:B------:R-:W-:Y:S01]  /*7da0*/  UISETP.NE.AND UP0, UPT, UR51, -0x2, UPT ;  /* 0xfffffffe3300788c */ /* 0x000fe2000bf05270 */
[----:B------:R-:W-:Y:S08]  /*7db0*/  IADD3 R0, PT, PT, R22, 0x1, RZ ;  /* 0x0000000116007810 */ /* 0x000ff00007ffe0ff */
[----:B------:R-:W-:Y:S05]  /*7dc0*/  BRA.U !UP0, `(.L_x_128) ;  /* 0x0000000108287547 */ /* 0x000fea000b800000 */
[----:B------:R-:W-:Y:S01]  /*7dd0*/  ISETP.NE.AND P0, PT, R73, RZ, PT ;  /* 0x000000ff4900720c */ /* 0x000fe20003f05270 */
[----:B------:R-:W-:Y:S01]  /*7de0*/  IMAD.U32 R3, RZ, RZ, UR50 ;  /* 0x00000032ff037e24 */ /* 0x000fe2000f8e00ff */
[----:B------:R-:W-:Y:S01]  /*7df0*/  UIADD3 UR4, UPT, UPT, UR50, 0x1, URZ ;  /* 0x0000000132047890 */ /* 0x000fe2000fffe0ff */
[----:B------:R-:W-:Y:S03]  /*7e00*/  IMAD.U32 R2, RZ, RZ, UR53 ;  /* 0x00000035ff027e24 */ /* 0x000fe6000f8e00ff */
[----:B------:R-:W-:Y:S04]  /*7e10*/  UISETP.NE.AND UP0, UPT, UR4, 0x3, UPT ;  /* 0x000000030400788c */ /* 0x000fe8000bf05270 */
[----:B------:R-:W-:Y:S03]  /*7e20*/  USEL UR50, UR4, URZ, UP0 ;  /* 0x000000ff04327287 */ /* 0x000fe60008000000 */
[----:B------:R-:W-:Y:S05]  /*7e30*/  @P0 LEA R3, R3, UR49, 0x3 ;  /* 0x0000003103030c11 */ /* 0x000fea000f8e18ff */
[----:B------:R-:W-:Y:S05]  /*7e40*/  @P0 VIADD R3, R3, 0x48 ;  /* 0x0000004803030836 */ /* 0x000fea0000000000 */
[----:B------:R-:W-:Y:S04]  /*7e50*/  @P0 PRMT R2, R2, 0x654, R3 ;  /* 0x0000065402020816 */ /* 0x000fe80000000003 */
[----:B------:R2:W-:Y:S03]  /*7e60*/  @P0 SYNCS.ARRIVE.TRANS64.RED.A1T0 RZ, [R2+URZ], RZ ;  /* 0x000000ff02ff09a7 */ /* 0x0005e600081004ff */
.L_x_128:
[----:B------:R-:W-:Y:S01]  /*7e70*/  R2UR UR5, R58 ;  /* 0x000000003a0572ca */ /* 0x000fe200000e0000 */
[----:B------:R-:W-:Y:S01]  /*7e80*/  UISETP.NE.AND UP0, UPT, UR63, URZ, UPT ;  /* 0x000000ff3f00728c */ /* 0x000fe2000bf05270 */
[----:B------:R-:W-:Y:S01]  /*7e90*/  R2UR UR4, R59 ;  /* 0x000000003b0472ca */ /* 0x000fe200000e0000 */
[----:B------:R-:W-:Y:S01]  /*7ea0*/  UIADD3 UR51, UPT, UPT, UR51, 0x2, URZ ;  /* 0x0000000233337890 */ /* 0x000fe2000fffe0ff */
[----:B------:R-:W-:Y:S01]  /*7eb0*/  ISETP.NE.AND P0, PT, R62, 0x2, PT ;  /* 0x000000023e00780c */ /* 0x000fe20003f05270 */
[----:B------:R-:W-:Y:S01]  /*7ec0*/  UMOV UR36, UR62 ;  /* 0x0000003e00247c82 */ /* 0x000fe20008000000 */
[----:B------:R-:W-:Y:S02]  /*7ed0*/  ISETP.NE.AND P1, PT, R0, 0x4, PT ;  /* 0x000000040000780c */ /* 0x000fe40003f25270 */
[----:B--2---:R-:W-:Y:S02]  /*7ee0*/  SEL R2, RZ, 0x1, P0 ;  /* 0x00000001ff027807 */ /* 0x004fe40000000000 */
[----:B------:R-:W-:Y:S02]  /*7ef0*/  SEL R3, RZ, 0x1, P1 ;  /* 0x00000001ff037807 */ /* 0x000fe40000800000 */
[----:B------:R-:W-:Y:S01]  /*7f00*/  LOP3.LUT R65, R65, R2, RZ, 0x3c, !PT ;  /* 0x0000000241417212 */ /* 0x000fe200078e3cff */
[----:B------:R-:W-:Y:S01]  /*7f10*/  UIADD3 UR21, UPT, UPT, UR37, UR5, URZ ;  /* 0x0000000525157290 */ /* 0x000fe2000fffe0ff */
[----:B------:R-:W-:Y:S01]  /*7f20*/  LOP3.LUT R66, R66, R3, RZ, 0x3c, !PT ;  /* 0x0000000342427212 */ /* 0x000fe200078e3cff */
[----:B------:R-:W-:Y:S01]  /*7f30*/  UIADD3 UR20, UPT, UPT, UR38, UR4, URZ ;  /* 0x0000000426147290 */ /* 0x000fe2000fffe0ff */
[----:B------:R-:W-:Y:S02]  /*7f40*/  SEL R62, R62, RZ, P0 ;  /* 0x000000ff3e3e7207 */ /* 0x000fe40000000000 */
[----:B------:R-:W-:Y:S01]  /*7f50*/  SEL R22, R0, RZ, P1 ;  /* 0x000000ff00167207 */ /* 0x000fe20000800000 */
[----:B------:R-:W-:Y:S08]  /*7f60*/  BRA.U UP0, `(.L_x_129) ;  /* 0xffffffd900e07547 */ /* 0x000ff0000b83ffff */
[----:B------:R-:W-:-:S13]  /*7f70*/  R2UR UR4, R60 ;  /* 0x000000003c0472ca */ /* 0x000fda00000e0000 */
[----:B------:R-:W-:-:S09]  /*7f80*/  UISETP.NE.AND UP0, UPT, UR4, URZ, UPT ;  /* 0x000000ff0400728c */ /* 0x000fd2000bf05270 */
[----:B------:R-:W-:Y:S05]  /*7f90*/  BRA.U !UP0, `(.L_x_130) ;  /* 0x0000000108487547 */ /* 0x000fea000b800000 */
[----:B------:R-:W2:Y:S02]  /*7fa0*/  LDCU.64 UR4, c[0x0][0x890] ;  /* 0x00011200ff0477ac */ /* 0x000ea40008000a00 */
[----:B--2---:R-:W-:-:S04]  /*7fb0*/  UISETP.NE.U32.AND UP0, UPT, UR4, URZ, UPT ;  /* 0x000000ff0400728c */ /* 0x004fc8000bf05070 */
[----:B------:R-:W-:-:S09]  /*7fc0*/  UISETP.NE.AND.EX UP0, UPT, UR5, URZ, UPT, UP0 ;  /* 0x000000ff0500728c */ /* 0x000fd2000bf05300 */
[----:B------:R-:W-:Y:S05]  /*7fd0*/  BRA.U UP0, `(.L_x_131) ;  /* 0x00000001000c7547 */ /* 0x000fea000b800000 */
[----:B------:R-:W-:-:S13]  /*7fe0*/  FSETP.NEU.AND P0, PT, R27, RZ, PT ;  /* 0x000000ff1b00720b */ /* 0x000fda0003f0d000 */
[----:B------:R-:W-:Y:S05]  /*7ff0*/  @!P0 EXIT ;  /* 0x000000000000894d */ /* 0x000fea0003800000 */
[----:B------:R-:W-:Y:S05]  /*8000*/  BRA `(.L_x_130) ;  /* 0x00000000002c7947 */ /* 0x000fea0003800000 */
.L_x_131:
[----:B------:R-:W-:Y:S01]  /*8010*/  ISETP.NE.AND P0, PT, R61, RZ, PT ;  /* 0x000000ff3d00720c */ /* 0x000fe20003f05270 */
[----:B------:R-:W-:-:S12]  /*8020*/  BSSY.RECONVERGENT B0, `(.L_x_130) ;  /* 0x0000009000007945 */ /* 0x000fd80003800200 */
[----:B------:R-:W-:Y:S05]  /*8030*/  @P0 BRA `(.L_x_132) ;  /* 0x0000000000140947 */ /* 0x000fea0003800000 */
[----:B------:R-:W2:Y:S02]  /*8040*/  LDCU.64 UR4, c[0x0][0x888] ;  /* 0x00011100ff0477ac */ /* 0x000ea40008000a00 */
[----:B--2---:R-:W-:-:S04]  /*8050*/  ISETP.NE.U32.AND P0, PT, RZ, UR4, PT ;  /* 0x00000004ff007c0c */ /* 0x004fc8000bf05070 */
[----:B------:R-:W-:-:S13]  /*8060*/  ISETP.NE.AND.EX P0, PT, RZ, UR5, PT, P0 ;  /* 0x00000005ff007c0c */ /* 0x000fda000bf05300 */
[----:B------:R-:W-:Y:S05]  /*8070*/  @!P0 EXIT ;  /* 0x000000000000894d */ /* 0x000fea0003800000 */
[----:B------:R-:W-:Y:S05]  /*8080*/  BRA `(.L_x_133) ;  /* 0x0000000000087947 */ /* 0x000fea0003800000 */
.L_x_132:
[----:B------:R-:W-:-:S13]  /*8090*/  FSETP.NEU.AND P0, PT, R27, RZ, PT ;  /* 0x000000ff1b00720b */ /* 0x000fda0003f0d000 */
[----:B------:R-:W-:Y:S05]  /*80a0*/  @!P0 EXIT ;  /* 0x000000000000894d */ /* 0x000fea0003800000 */
.L_x_133:
[----:B------:R-:W-:Y:S05]  /*80b0*/  BSYNC.RECONVERGENT B0 ;  /* 0x0000000000007941 */ /* 0x000fea0003800200 */
.L_x_130:
[----:B------:R-:W-:Y:S01]  /*80c0*/  ULEA UR4, UR50, UR49, 0x3 ;  /* 0x0000003132047291 */ /* 0x000fe2000f8e18ff */
[----:B------:R-:W-:-:S04]  /*80d0*/  DEPBAR.LE SB0, 0x0 ;  /* 0x000080000000791a */ /* 0x000fc80000000000 */
[----:B------:R-:W-:-:S04]  /*80e0*/  UIADD3 UR4, UPT, UPT, UR4, 0x48, URZ ;  /* 0x0000004804047890 */ /* 0x000fc8000fffe0ff */
[----:B------:R-:W-:-:S09]  /*80f0*/  UPRMT UR4, UR53, 0x654, UR4 ;  /* 0x0000065435047896 */ /* 0x000fd20008000004 */
[----:B------:R-:W-:Y:S01]  /*8100*/  SYNCS.ARRIVE.TRANS64.RED.A1T0 RZ, [UR4], RZ ;  /* 0x000000ffffff79a7 */ /* 0x000fe20008100404 */
[----:B------:R-:W-:Y:S05]  /*8110*/  EXIT ;  /* 0x000000000000794d */ /* 0x000fea0003800000 */
.L_x_24:
[----:B--2---:R2:W3:Y:S02]  /*8120*/  SYNCS.PHASECHK.TRANS64.TRYWAIT P0, [R3+URZ+0xe0], R2 ;  /* 0x0000e002030075a7 */ /* 0x0044e400080011ff */
[----:B---3--:R-:W-:Y:S05]  /*8130*/  @!P0 NANOSLEEP.SYNCS 0x989680 ;  /* 0x009896800000895d */ /* 0x008fea0003900000 */
[----:B------:R-:W3:Y:S02]  /*8140*/  @!P0 SYNCS.PHASECHK.TRANS64 P0, [R3+URZ+0xe0], R2 ;  /* 0x0000e002030085a7 */ /* 0x000ee400080010ff */
[----:B---3--:R-:W-:Y:S05]  /*8150*/  @!P0 BRA `(.L_x_24) ;  /* 0xfffffffc00f08947 */ /* 0x008fea000383ffff */
[----:B------:R-:W-:Y:S05]  /*8160*/  BRA `(.L_x_134) ;  /* 0xffffff9800307947 */ /* 0x000fea000383ffff */
.L_x_27:
[----:B-1----:R-:W-:-:S07]  /*8170*/  MOV R0, UR33 ;  /* 0x0000002100007c02 */ /* 0x002fce0008000f00 */
.L_x_135:
[----:B-1----:R1:W2:Y:S02]  /*8180*/  SYNCS.PHASECHK.TRANS64.TRYWAIT P0, [R0+URZ+0x18], R3 ;  /* 0x00001803000075a7 */ /* 0x0022a400080011ff */
[----:B--2---:R-:W-:Y:S05]  /*8190*/  @!P0 NANOSLEEP.SYNCS 0x989680 ;  /* 0x009896800000895d */ /* 0x004fea0003900000 */
[----:B------:R-:W2:Y:S02]  /*81a0*/  @!P0 SYNCS.PHASECHK.TRANS64 P0, [R0+URZ+0x18], R3 ;  /* 0x00001803000085a7 */ /* 0x000ea400080010ff */
[----:B--2---:R-:W-:Y:S05]  /*81b0*/  @!P0 BRA `(.L_x_135) ;  /* 0xfffffffc00f08947 */ /* 0x004fea000383ffff */
[----:B------:R-:W-:Y:S05]  /*81c0*/  BRA `(.L_x_26) ;  /* 0xffffff9800887947 */ /* 0x000fea000383ffff */
.L_x_34:
[----:B-1----:R-:W-:-:S07]  /*81d0*/  MOV R0, UR7 ;  /* 0x0000000700007c02 */ /* 0x002fce0008000f00 */
.L_x_136:
[----:B-1----:R1:W2:Y:S02]  /*81e0*/  SYNCS.PHASECHK.TRANS64.TRYWAIT P0, [R0+URZ+0x18], R3 ;  /* 0x00001803000075a7 */ /* 0x0022a400080011ff */
[----:B--2---:R-:W-:Y:S05]  /*81f0*/  @!P0 NANOSLEEP.SYNCS 0x989680 ;  /* 0x009896800000895d */ /* 0x004fea0003900000 */
[----:B------:R-:W2:Y:S02]  /*8200*/  @!P0 SYNCS.PHASECHK.TRANS64 P0, [R0+URZ+0x18], R3 ;  /* 0x00001803000085a7 */ /* 0x000ea400080010ff */
[----:B--2---:R-:W-:Y:S05]  /*8210*/  @!P0 BRA `(.L_x_136) ;  /* 0xfffffffc00f08947 */ /* 0x004fea000383ffff */
[----:B------:R-:W-:Y:S05]  /*8220*/  BRA `(.L_x_33) ;  /* 0xffffff9c007c7947 */ /* 0x000fea000383ffff */
.L_x_41:
[----:B-1----:R1:W2:Y:S02]  /*8230*/  SYNCS.PHASECHK.TRANS64.TRYWAIT P0, [R3+URZ+0x70], R0 ;  /* 0x00007000030075a7 */ /* 0x0022a400080011ff */
[----:B--2---:R-:W-:Y:S05]  /*8240*/  @!P0 NANOSLEEP.SYNCS 0x989680 ;  /* 0x009896800000895d */ /* 0x004fea0003900000 */
[----:B------:R-:W2:Y:S02]  /*8250*/  @!P0 SYNCS.PHASECHK.TRANS64 P0, [R3+URZ+0x70], R0 ;  /* 0x00007000030085a7 */ /* 0x000ea400080010ff */
[----:B--2---:R-:W-:Y:S05]  /*8260*/  @!P0 BRA `(.L_x_41) ;  /* 0xfffffffc00f08947 */ /* 0x004fea000383ffff */
[----:B------:R-:W-:Y:S05]  /*8270*/  BRA `(.L_x_137) ;  /* 0xffffffa000647947 */ /* 0x000fea000383ffff */
.L_x_45:
[----:B-1----:R-:W-:-:S07]  /*8280*/  MOV R0, UR4 ;  /* 0x0000000400007c02 */ /* 0x002fce0008000f00 */
.L_x_138:
[----:B-1----:R1:W2:Y:S02]  /*8290*/  SYNCS.PHASECHK.TRANS64.TRYWAIT P0, [R0+URZ], R3 ;  /* 0x00000003000075a7 */ /* 0x0022a400080011ff */
[----:B--2---:R-:W-:Y:S05]  /*82a0*/  @!P0 NANOSLEEP.SYNCS 0x989680 ;  /* 0x009896800000895d */ /* 0x004fea0003900000 */
[----:B------:R-:W2:Y:S02]  /*82b0*/  @!P0 SYNCS.PHASECHK.TRANS64 P0, [R0+URZ], R3 ;  /* 0x00000003000085a7 */ /* 0x000ea400080010ff */
[----:B--2---:R-:W-:Y:S05]  /*82c0*/  @!P0 BRA `(.L_x_138) ;  /* 0xfffffffc00f08947 */ /* 0x004fea000383ffff */
[----:B------:R-:W-:Y:S05]  /*82d0*/  BRA `(.L_x_139) ;  /* 0xffffffa800107947 */ /* 0x000fea000383ffff */
.L_x_46:
[----:B------:R-:W-:-:S07]  /*82e0*/  MOV R0, UR5 ;  /* 0x0000000500007c02 */ /* 0x000fce0008000f00 */
.L_x_140:
[----:B-1----:R1:W2:Y:S02]  /*82f0*/  SYNCS.PHASECHK.TRANS64.TRYWAIT P0, [R0+URZ], R3 ;  /* 0x00000003000075a7 */ /* 0x0022a400080011ff */
[----:B--2---:R-:W-:Y:S05]  /*8300*/  @!P0 NANOSLEEP.SYNCS 0x989680 ;  /* 0x009896800000895d */ /* 0x004fea0003900000 */
[----:B------:R-:W2:Y:S02]  /*8310*/  @!P0 SYNCS.PHASECHK.TRANS64 P0, [R0+URZ], R3 ;  /* 0x00000003000085a7 */ /* 0x000ea400080010ff */
[----:B--2---:R-:W-:Y:S05]  /*8320*/  @!P0 BRA `(.L_x_140) ;  /* 0xfffffffc00f08947 */ /* 0x004fea000383ffff */
[----:B------:R-:W-:Y:S05]  /*8330*/  BRA `(.L_x_141) ;  /* 0xffffffa8001c7947 */ /* 0x000fea000383ffff */
.L_x_49:
[----:B-1----:R1:W2:Y:S02]  /*8340*/  SYNCS.PHASECHK.TRANS64.TRYWAIT P0, [R0+URZ+0xd0], R5 ;  /* 0x0000d005000075a7 */ /* 0x0022a400080011ff */
[----:B--2---:R-:W-:Y:S05]  /*8350*/  @!P0 NANOSLEEP.SYNCS 0x989680 ;  /* 0x009896800000895d */ /* 0x004fea0003900000 */
[----:B------:R-:W2:Y:S02]  /*8360*/  @!P0 SYNCS.PHASECHK.TRANS64 P0, [R0+URZ+0xd0], R5 ;  /* 0x0000d005000085a7 */ /* 0x000ea400080010ff */
[----:B--2---:R-:W-:Y:S05]  /*8370*/  @!P0 BRA `(.L_x_49) ;  /* 0xfffffffc00f08947 */ /* 0x004fea000383ffff */
[----:B------:R-:W-:Y:S05]  /*8380*/  BRA `(.L_x_142) ;  /* 0xffffffa800787947 */ /* 0x000fea000383ffff */
.L_x_50:
[----:B------:R-:W-:-:S07]  /*8390*/  MOV R0, UR4 ;  /* 0x0000000400007c02 */ /* 0x000fce0008000f00 */
.L_x_143:
[----:B-1----:R1:W2:Y:S02]  /*83a0*/  SYNCS.PHASECHK.TRANS64.TRYWAIT P0, [R0+URZ+0x80], R7 ;  /* 0x00008007000075a7 */ /* 0x0022a400080011ff */
[----:B--2---:R-:W-:Y:S05]  /*83b0*/  @!P0 NANOSLEEP.SYNCS 0x989680 ;  /* 0x009896800000895d */ /* 0x004fea0003900000 */
[----:B------:R-:W2:Y:S02]  /*83c0*/  @!P0 SYNCS.PHASECHK.TRANS64 P0, [R0+URZ+0x80], R7 ;  /* 0x00008007000085a7 */ /* 0x000ea400080010ff */
[----:B--2---:R-:W-:Y:S05]  /*83d0*/  @!P0 BRA `(.L_x_143) ;  /* 0xfffffffc00f08947 */ /* 0x004fea000383ffff */
[----:B------:R-:W-:Y:S05]  /*83e0*/  BRA `(.L_x_144) ;  /* 0xffffffa800887947 */ /* 0x000fea000383ffff */
.L_x_51:
[----:B-1----:R1:W2:Y:S02]  /*83f0*/  SYNCS.PHASECHK.TRANS64.TRYWAIT P1, [R0+URZ+0x70], R5 ;  /* 0x00007005000075a7 */ /* 0x0022a400080211ff */
[----:B--2---:R-:W-:Y:S05]  /*8400*/  @!P1 NANOSLEEP.SYNCS 0x989680 ;  /* 0x009896800000995d */ /* 0x004fea0003900000 */
[----:B------:R-:W2:Y:S02]  /*8410*/  @!P1 SYNCS.PHASECHK.TRANS64 P1, [R0+URZ+0x70], R5 ;  /* 0x00007005000095a7 */ /* 0x000ea400080210ff */
[----:B--2---:R-:W-:Y:S05]  /*8420*/  @!P1 BRA `(.L_x_51) ;  /* 0xfffffffc00f09947 */ /* 0x004fea000383ffff */
[----:B------:R-:W-:Y:S05]  /*8430*/  BRA `(.L_x_145) ;  /* 0xffffffa800b87947 */ /* 0x000fea000383ffff */
.L_x_54:
[----:B------:R-:W-:-:S07]  /*8440*/  MOV R0, UR4 ;  /* 0x0000000400007c02 */ /* 0x000fce0008000f00 */
.L_x_146:
[----:B-1----:R1:W2:Y:S02]  /*8450*/  SYNCS.PHASECHK.TRANS64.TRYWAIT P0, [R0+URZ+0x80], R3 ;  /* 0x00008003000075a7 */ /* 0x0022a400080011ff */
[----:B--2---:R-:W-:Y:S05]  /*8460*/  @!P0 NANOSLEEP.SYNCS 0x989680 ;  /* 0x009896800000895d */ /* 0x004fea0003900000 */
[----:B------:R-:W2:Y:S02]  /*8470*/  @!P0 SYNCS.PHASECHK.TRANS64 P0, [R0+URZ+0x80], R3 ;  /* 0x00008003000085a7 */ /* 0x000ea400080010ff */
[----:B--2---:R-:W-:Y:S05]  /*8480*/  @!P0 BRA `(.L_x_146) ;  /* 0xfffffffc00f08947 */ /* 0x004fea000383ffff */
[----:B------:R-:W-:Y:S05]  /*8490*/  BRA `(.L_x_53) ;  /* 0xffffffac000c7947 */ /* 0x000fea000383ffff */
.L_x_63:
[----:B-1----:R-:W-:-:S04]  /*84a0*/  MOV R5, UR5 ;  /* 0x0000000500057c02 */ /* 0x002fc80008000f00 */
[----:B------:R1:W2:Y:S03]  /*84b0*/  SYNCS.PHASECHK.TRANS64.TRYWAIT P0, [R5+URZ+0x8], R6 ;  /* 0x00000806050075a7 */ /* 0x0002a600080011ff */
[----:B--2---:R-:W-:Y:S05]  /*84c0*/  @!P0 NANOSLEEP.SYNCS 0x989680 ;  /* 0x009896800000895d */ /* 0x004fea0003900000 */
[----:B------:R-:W2:Y:S02]  /*84d0*/  @!P0 SYNCS.PHASECHK.TRANS64 P0, [R5+URZ+0x8], R6 ;  /* 0x00000806050085a7 */ /* 0x000ea400080010ff */
[----:B--2---:R-:W-:Y:S05]  /*84e0*/  @!P0 BRA `(.L_x_63) ;  /* 0xfffffffc00ec8947 */ /* 0x004fea000383ffff */
[----:B------:R-:W-:Y:S05]  /*84f0*/  BRA `(.L_x_62) ;  /* 0xffffffac00c07947 */ /* 0x000fea000383ffff */
.L_x_65:
[----:B------:R-:W-:Y:S01]  /*8500*/  BSSY B0, `(.L_x_147) ;  /* 0x0000006000007945 */ /* 0x000fe20003800000 */
[----:B------:R-:W-:-:S07]  /*8510*/  MOV R15, 0xffffffff ;  /* 0xffffffff000f7802 */ /* 0x000fce0000000f00 */
[----:B-1---5:R-:W-:Y:S05]  /*8520*/  WARPSYNC.COLLECTIVE R15, `(.L_x_148) ;  /* 0x000000000f0c7348 */ /* 0x022fea0003c00000 */
[----:B------:R-:W-:Y:S02]  /*8530*/  ELECT P6, UR79, PT ;  /* 0x00000000004f782f */ /* 0x000fe400038c0000 */
[----:B------:R-:W-:Y:S01]  /*8540*/  MOV R14, UR79 ;  /* 0x0000004f000e7c02 */ /* 0x000fe20008000f00 */
[----:B-1---5:R-:W-:Y:S10]  /*8550*/  ENDCOLLECTIVE ;  /* 0x000000000000791b */ /* 0x022ff40003800000 */
.L_x_148:
[----:B------:R-:W-:Y:S05]  /*8560*/  BSYNC B0 ;  /* 0x0000000000007941 */ /* 0x000fea0003800000 */
.L_x_147:
[----:B------:R-:W-:Y:S01]  /*8570*/  PLOP3.LUT P0, PT, P6, PT, PT, 0x80, 0x8 ;  /* 0x000000000008781c */ /* 0x000fe2000370f070 */
[----:B------:R-:W-:-:S12]  /*8580*/  BRA `(.L_x_149) ;  /* 0xffffffac00ec7947 */ /* 0x000fd8000383ffff */
.L_x_67:
[----:B-1----:R-:W-:-:S04]  /*8590*/  MOV R3, UR5 ;  /* 0x0000000500037c02 */ /* 0x002fc80008000f00 */
[----:B------:R1:W2:Y:S03]  /*85a0*/  SYNCS.PHASECHK.TRANS64.TRYWAIT P0, [R3+URZ+0x8], R4 ;  /* 0x00000804030075a7 */ /* 0x0002a600080011ff */
[----:B--2---:R-:W-:Y:S05]  /*85b0*/  @!P0 NANOSLEEP.SYNCS 0x989680 ;  /* 0x009896800000895d */ /* 0x004fea0003900000 */
[----:B------:R-:W2:Y:S02]  /*85c0*/  @!P0 SYNCS.PHASECHK.TRANS64 P0, [R3+URZ+0x8], R4 ;  /* 0x00000804030085a7 */ /* 0x000ea400080010ff */
[----:B--2---:R-:W-:Y:S05]  /*85d0*/  @!P0 BRA `(.L_x_67) ;  /* 0xfffffffc00ec8947 */ /* 0x004fea000383ffff */
[----:B------:R-:W-:Y:S05]  /*85e0*/  BRA `(.L_x_66) ;  /* 0xffffffac00f07947 */ /* 0x000fea000383ffff */
.L_x_68:
[----:B-1----:R1:W2:Y:S02]  /*85f0*/  SYNCS.PHASECHK.TRANS64.TRYWAIT P0, [R0+URZ+0x70], R5 ;  /* 0x00007005000075a7 */ /* 0x0022a400080011ff */
[----:B--2---:R-:W-:Y:S05]  /*8600*/  @!P0 NANOSLEEP.SYNCS 0x989680 ;  /* 0x009896800000895d */ /* 0x004fea0003900000 */
[----:B------:R-:W2:Y:S02]  /*8610*/  @!P0 SYNCS.PHASECHK.TRANS64 P0, [R0+URZ+0x70], R5 ;  /* 0x00007005000085a7 */ /* 0x000ea400080010ff */
[----:B--2---:R-:W-:Y:S05]  /*8620*/  @!P0 BRA `(.L_x_68) ;  /* 0xfffffffc00f08947 */ /* 0x004fea000383ffff */
[----:B------:R-:W-:Y:S05]  /*8630*/  BRA `(.L_x_150) ;  /* 0xffffffb000fc7947 */ /* 0x000fea000383ffff */
.L_x_70:
[----:B------:R-:W-:-:S07]  /*8640*/  MOV R0, UR46 ;  /* 0x0000002e00007c02 */ /* 0x000fce0008000f00 */
.L_x_151:
[----:B-1----:R1:W2:Y:S02]  /*8650*/  SYNCS.PHASECHK.TRANS64.TRYWAIT P0, [R0+URZ+0xb0], R5 ;  /* 0x0000b005000075a7 */ /* 0x0022a400080011ff */
[----:B--2---:R-:W-:Y:S05]  /*8660*/  @!P0 NANOSLEEP.SYNCS 0x989680 ;  /* 0x009896800000895d */ /* 0x004fea0003900000 */
[----:B------:R-:W2:Y:S02]  /*8670*/  @!P0 SYNCS.PHASECHK.TRANS64 P0, [R0+URZ+0xb0], R5 ;  /* 0x0000b005000085a7 */ /* 0x000ea400080010ff */
[----:B--2---:R-:W-:Y:S05]  /*8680*/  @!P0 BRA `(.L_x_151) ;  /* 0xfffffffc00f08947 */ /* 0x004fea000383ffff */
[----:B------:R-:W-:Y:S05]  /*8690*/  BRA `(.L_x_152) ;  /* 0xffffffb400487947 */ /* 0x000fea000383ffff */
.L_x_73:
[----:B------:R-:W-:Y:S07]  /*86a0*/  MOV R0, UR7 ;  /* 0x0000000700007c02 */ /* 0x000fee0008000f00 */
.L_x_153:
[----:B-1----:R1:W2:Y:S02]  /*86b0*/  SYNCS.PHASECHK.TRANS64.TRYWAIT P0, [R0+URZ], R5 ;  /* 0x00000005000075a7 */ /* 0x0022a400080011ff */
[----:B--2---:R-:W-:Y:S05]  /*86c0*/  @!P0 NANOSLEEP.SYNCS 0x989680 ;  /* 0x009896800000895d */ /* 0x004fea0003900000 */
[----:B------:R-:W2:Y:S02]  /*86d0*/  @!P0 SYNCS.PHASECHK.TRANS64 P0, [R0+URZ], R5 ;  /* 0x00000005000085a7 */ /* 0x000ea400080010ff */
[----:B--2---:R-:W-:Y:S05]  /*86e0*/  @!P0 BRA `(.L_x_153) ;  /* 0xfffffffc00f08947 */ /* 0x004fea000383ffff */
[----:B------:R-:W-:Y:S05]  /*86f0*/  BRA `(.L_x_72) ;  /* 0xffffffb4005c7947 */ /* 0x000fea000383ffff */
.L_x_77:
[----:B-1----:R-:W-:-:S07]  /*8700*/  MOV R0, UR4 ;  /* 0x0000000400007c02 */ /* 0x002fce0008000f00 */
.L_x_154:
[----:B-1----:R1:W2:Y:S02]  /*8710*/  SYNCS.PHASECHK.TRANS64.TRYWAIT P0, [R0+URZ], R3 ;  /* 0x00000003000075a7 */ /* 0x0022a400080011ff */
[----:B--2---:R-:W-:Y:S05]  /*8720*/  @!P0 NANOSLEEP.SYNCS 0x989680 ;  /* 0x009896800000895d */ /* 0x004fea0003900000 */
[----:B------:R-:W2:Y:S02]  /*8730*/  @!P0 SYNCS.PHASECHK.TRANS64 P0, [R0+URZ], R3 ;  /* 0x00000003000085a7 */ /* 0x000ea400080010ff */
[----:B--2---:R-:W-:Y:S05]  /*8740*/  @!P0 BRA `(.L_x_154) ;  /* 0xfffffffc00f08947 */ /* 0x004fea000383ffff */
[----:B------:R-:W-:Y:S05]  /*8750*/  BRA `(.L_x_155) ;  /* 0xffffffb800a07947 */ /* 0x000fea000383ffff */
.L_x_78:
[----:B------:R-:W-:-:S07]  /*8760*/  MOV R0, UR5 ;  /* 0x0000000500007c02 */ /* 0x000fce0008000f00 */
.L_x_156:
[----:B-1----:R1:W2:Y:S02]  /*8770*/  SYNCS.PHASECHK.TRANS64.TRYWAIT P0, [R0+URZ], R3 ;  /* 0x00000003000075a7 */ /* 0x0022a400080011ff */
[----:B--2---:R-:W-:Y:S05]  /*8780*/  @!P0 NANOSLEEP.SYNCS 0x989680 ;  /* 0x009896800000895d */ /* 0x004fea0003900000 */
[----:B------:R-:W2:Y:S02]  /*8790*/  @!P0 SYNCS.PHASECHK.TRANS64 P0, [R0+URZ], R3 ;  /* 0x00000003000085a7 */ /* 0x000ea400080010ff */
[----:B--2---:R-:W-:Y:S05]  /*87a0*/  @!P0 BRA `(.L_x_156) ;  /* 0xfffffffc00f08947 */ /* 0x004fea000383ffff */
[----:B------:R-:W-:Y:S05]  /*87b0*/  BRA `(.L_x_157) ;  /* 0xffffffb800ac7947 */ /* 0x000fea000383ffff */
.L_x_79:
[----:B------:R-:W-:-:S07]  /*87c0*/  MOV R0, UR5 ;  /* 0x0000000500007c02 */ /* 0x000fce0008000f00 */
.L_x_158:
[----:B-1----:R1:W2:Y:S02]  /*87d0*/  SYNCS.PHASECHK.TRANS64.TRYWAIT P0, [R0+URZ], R3 ;  /* 0x00000003000075a7 */ /* 0x0022a400080011ff */
[----:B--2---:R-:W-:Y:S05]  /*87e0*/  @!P0 NANOSLEEP.SYNCS 0x989680 ;  /* 0x009896800000895d */ /* 0x004fea0003900000 */
[----:B------:R-:W2:Y:S02]  /*87f0*/  @!P0 SYNCS.PHASECHK.TRANS64 P0, [R0+URZ], R3 ;  /* 0x00000003000085a7 */ /* 0x000ea400080010ff */
[----:B--2---:R-:W-:Y:S05]  /*8800*/  @!P0 BRA `(.L_x_158) ;  /* 0xfffffffc00f08947 */ /* 0x004fea000383ffff */
[----:B------:R-:W-:Y:S05]  /*8810*/  BRA `(.L_x_159) ;  /* 0xffffffb800b87947 */ /* 0x000fea000383ffff */
.L_x_82:
[----:B------:R-:W-:-:S07]  /*8820*/  MOV R0, UR41 ;  /* 0x0000002900007c02 */ /* 0x000fce0008000f00 */
.L_x_160:
[----:B-1----:R1:W2:Y:S02]  /*8830*/  SYNCS.PHASECHK.TRANS64.TRYWAIT P1, [R0+URZ+0xf0], R3 ;  /* 0x0000f003000075a7 */ /* 0x0022a400080211ff */
[----:B--2---:R-:W-:Y:S05]  /*8840*/  @!P1 NANOSLEEP.SYNCS 0x989680 ;  /* 0x009896800000995d */ /* 0x004fea0003900000 */
[----:B------:R-:W2:Y:S02]  /*8850*/  @!P1 SYNCS.PHASECHK.TRANS64 P1, [R0+URZ+0xf0], R3 ;  /* 0x0000f003000095a7 */ /* 0x000ea400080210ff */
[----:B--2---:R-:W-:Y:S05]  /*8860*/  @!P1 BRA `(.L_x_160) ;  /* 0xfffffffc00f09947 */ /* 0x004fea000383ffff */
[----:B------:R-:W-:Y:S05]  /*8870*/  BRA `(.L_x_161) ;  /* 0xffffffbc00047947 */ /* 0x000fea000383ffff */
.L_x_87:
[----:B---3--:R3:W1:Y:S02]  /*8880*/  SYNCS.PHASECHK.TRANS64.TRYWAIT P0, [R12+URZ+0x70], R9 ;  /* 0x000070090c0075a7 */ /* 0x00866400080011ff */
[----:B-1----:R-:W-:Y:S05]  /*8890*/  @!P0 NANOSLEEP.SYNCS 0x989680 ;  /* 0x009896800000895d */ /* 0x002fea0003900000 */
[----:B------:R-:W1:Y:S02]  /*88a0*/  @!P0 SYNCS.PHASECHK.TRANS64 P0, [R12+URZ+0x70], R9 ;  /* 0x000070090c0085a7 */ /* 0x000e6400080010ff */
[----:B-1----:R-:W-:Y:S05]  /*88b0*/  @!P0 BRA `(.L_x_87) ;  /* 0xfffffffc00f08947 */ /* 0x002fea000383ffff */
[----:B------:R-:W-:Y:S05]  /*88c0*/  BRA `(.L_x_162) ;  /* 0xffffffc0001c7947 */ /* 0x000fea000383ffff */
.L_x_90:
[----:B------:R-:W-:Y:S07]  /*88d0*/  MOV R0, UR29 ;  /* 0x0000001d00007c02 */ /* 0x000fee0008000f00 */
.L_x_163:
[----:B-1----:R1:W2:Y:S02]  /*88e0*/  SYNCS.PHASECHK.TRANS64.TRYWAIT P2, [R0+URZ+0x68], R9 ;  /* 0x00006809000075a7 */ /* 0x0022a400080411ff */
[----:B--2---:R-:W-:Y:S05]  /*88f0*/  @!P2 NANOSLEEP.SYNCS 0x989680 ;  /* 0x009896800000a95d */ /* 0x004fea0003900000 */
[----:B------:R-:W2:Y:S02]  /*8900*/  @!P2 SYNCS.PHASECHK.TRANS64 P2, [R0+URZ+0x68], R9 ;  /* 0x000068090000a5a7 */ /* 0x000ea400080410ff */
[----:B--2---:R-:W-:Y:S05]  /*8910*/  @!P2 BRA `(.L_x_163) ;  /* 0xfffffffc00f0a947 */ /* 0x004fea000383ffff */
[----:B------:R-:W-:Y:S05]  /*8920*/  BRA `(.L_x_89) ;  /* 0xffffffc400807947 */ /* 0x000fea000383ffff */
.L_x_93:
[----:B------:R-:W-:Y:S07]  /*8930*/  MOV R0, UR4 ;  /* 0x0000000400007c02 */ /* 0x000fee0008000f00 */
.L_x_164:
[----:B-1----:R1:W2:Y:S02]  /*8940*/  SYNCS.PHASECHK.TRANS64.TRYWAIT P0, [R0+URZ+0x48], R9 ;  /* 0x00004809000075a7 */ /* 0x0022a400080011ff */
[----:B--2---:R-:W-:Y:S05]  /*8950*/  @!P0 NANOSLEEP.SYNCS 0x989680 ;  /* 0x009896800000895d */ /* 0x004fea0003900000 */
[----:B------:R-:W2:Y:S02]  /*8960*/  @!P0 SYNCS.PHASECHK.TRANS64 P0, [R0+URZ+0x48], R9 ;  /* 0x00004809000085a7 */ /* 0x000ea400080010ff */
[----:B--2---:R-:W-:Y:S05]  /*8970*/  @!P0 BRA `(.L_x_164) ;  /* 0xfffffffc00f08947 */ /* 0x004fea000383ffff */
[----:B------:R-:W-:Y:S05]  /*8980*/  BRA `(.L_x_165) ;  /* 0xffffffc400e07947 */ /* 0x000fea000383ffff */
.L_x_94:
[----:B------:R-:W-:Y:S07]  /*8990*/  MOV R9, UR5 ;  /* 0x0000000500097c02 */ /* 0x000fee0008000f00 */
.L_x_166:
[----:B-1----:R1:W2:Y:S02]  /*89a0*/  SYNCS.PHASECHK.TRANS64.TRYWAIT P0, [R9+URZ+0x48], R6 ;  /* 0x00004806090075a7 */ /* 0x0022a400080011ff */
[----:B--2---:R-:W-:Y:S05]  /*89b0*/  @!P0 NANOSLEEP.SYNCS 0x989680 ;  /* 0x009896800000895d */ /* 0x004fea0003900000 */
[----:B------:R-:W2:Y:S02]  /*89c0*/  @!P0 SYNCS.PHASECHK.TRANS64 P0, [R9+URZ+0x48], R6 ;  /* 0x00004806090085a7 */ /* 0x000ea400080010ff */
[----:B--2---:R-:W-:Y:S05]  /*89d0*/  @!P0 BRA `(.L_x_166) ;  /* 0xfffffffc00f08947 */ /* 0x004fea000383ffff */
[----:B------:R-:W-:Y:S05]  /*89e0*/  BRA `(.L_x_167) ;  /* 0xffffffc800587947 */ /* 0x000fea000383ffff */
.L_x_96:
[----:B------:R-:W-:-:S07]  /*89f0*/  MOV R0, UR4 ;  /* 0x0000000400007c02 */ /* 0x000fce0008000f00 */
.L_x_168:
[----:B-1----:R1:W2:Y:S02]  /*8a00*/  SYNCS.PHASECHK.TRANS64.TRYWAIT P0, [R0+URZ], R3 ;  /* 0x00000003000075a7 */ /* 0x0022a400080011ff */
[----:B--2---:R-:W-:Y:S05]  /*8a10*/  @!P0 NANOSLEEP.SYNCS 0x989680 ;  /* 0x009896800000895d */ /* 0x004fea0003900000 */
[----:B------:R-:W2:Y:S02]  /*8a20*/  @!P0 SYNCS.PHASECHK.TRANS64 P0, [R0+URZ], R3 ;  /* 0x00000003000085a7 */ /* 0x000ea400080010ff */
[----:B--2---:R-:W-:Y:S05]  /*8a30*/  @!P0 BRA `(.L_x_168) ;  /* 0xfffffffc00f08947 */ /* 0x004fea000383ffff */
[----:B------:R-:W-:Y:S05]  /*8a40*/  BRA `(.L_x_169) ;  /* 0xffffffcc00087947 */ /* 0x000fea000383ffff */
.L_x_97:
[----:B------:R-:W-:-:S07]  /*8a50*/  MOV R0, UR5 ;  /* 0x0000000500007c02 */ /* 0x000fce0008000f00 */
.L_x_170:
[----:B-1----:R1:W2:Y:S02]  /*8a60*/  SYNCS.PHASECHK.TRANS64.TRYWAIT P0, [R0+URZ], R3 ;  /* 0x00000003000075a7 */ /* 0x0022a400080011ff */
[----:B--2---:R-:W-:Y:S05]  /*8a70*/  @!P0 NANOSLEEP.SYNCS 0x989680 ;  /* 0x009896800000895d */ /* 0x004fea0003900000 */
[----:B------:R-:W2:Y:S02]  /*8a80*/  @!P0 SYNCS.PHASECHK.TRANS64 P0, [R0+URZ], R3 ;  /* 0x00000003000085a7 */ /* 0x000ea400080010ff */
[----:B--2---:R-:W-:Y:S05]  /*8a90*/  @!P0 BRA `(.L_x_170) ;  /* 0xfffffffc00f08947 */ /* 0x004fea000383ffff */
[----:B------:R-:W-:Y:S05]  /*8aa0*/  BRA `(.L_x_171) ;  /* 0xffffffcc00147947 */ /* 0x000fea000383ffff */
.L_x_99:
[----:B-1----:R1:W2:Y:S02]  /*8ab0*/  SYNCS.PHASECHK.TRANS64.TRYWAIT P0, [R3+URZ+0x70], R0 ;  /* 0x00007000030075a7 */ /* 0x0022a400080011ff */
[----:B--2---:R-:W-:Y:S05]  /*8ac0*/  @!P0 NANOSLEEP.SYNCS 0x989680 ;  /* 0x009896800000895d */ /* 0x004fea0003900000 */
[----:B------:R-:W2:Y:S02]  /*8ad0*/  @!P0 SYNCS.PHASECHK.TRANS64 P0, [R3+URZ+0x70], R0 ;  /* 0x00007000030085a7 */ /* 0x000ea400080010ff */
[----:B--2---:R-:W-:Y:S05]  /*8ae0*/  @!P0 BRA `(.L_x_99) ;  /* 0xfffffffc00f08947 */ /* 0x004fea000383ffff */
[----:B------:R-:W-:Y:S05]  /*8af0*/  BRA `(.L_x_172) ;  /* 0xffffffd000107947 */ /* 0x000fea000383ffff */
.L_x_109:
[----:B-1----:R1:W2:Y:S02]  /*8b00*/  SYNCS.PHASECHK.TRANS64.TRYWAIT P1, [R0+URZ+0x30], R5 ;  /* 0x00003005000075a7 */ /* 0x0022a400080211ff */
[----:B--2---:R-:W-:Y:S05]  /*8b10*/  @!P1 NANOSLEEP.SYNCS 0x989680 ;  /* 0x009896800000995d */ /* 0x004fea0003900000 */
[----:B------:R-:W2:Y:S02]  /*8b20*/  @!P1 SYNCS.PHASECHK.TRANS64 P1, [R0+URZ+0x30], R5 ;  /* 0x00003005000095a7 */ /* 0x000ea400080210ff */
[----:B--2---:R-:W-:Y:S05]  /*8b30*/  @!P1 BRA `(.L_x_109) ;  /* 0xfffffffc00f09947 */ /* 0x004fea000383ffff */
[----:B------:R-:W-:Y:S05]  /*8b40*/  BRA `(.L_x_108) ;  /* 0xffffffdc00a87947 */ /* 0x000fea000383ffff */
.L_x_111:
[----:B-1----:R1:W4:Y:S02]  /*8b50*/  SYNCS.PHASECHK.TRANS64.TRYWAIT P0, [R74+URZ+0x90], R3 ;  /* 0x000090034a0075a7 */ /* 0x00232400080011ff */
[----:B----4-:R-:W-:Y:S05]  /*8b60*/  @!P0 NANOSLEEP.SYNCS 0x989680 ;  /* 0x009896800000895d */ /* 0x010fea0003900000 */
[----:B------:R-:W4:Y:S02]  /*8b70*/  @!P0 SYNCS.PHASECHK.TRANS64 P0, [R74+URZ+0x90], R3 ;  /* 0x000090034a0085a7 */ /* 0x000f2400080010ff */
[----:B----4-:R-:W-:Y:S05]  /*8b80*/  @!P0 BRA `(.L_x_111) ;  /* 0xfffffffc00f08947 */ /* 0x010fea000383ffff */
[----:B------:R-:W-:Y:S05]  /*8b90*/  BRA `(.L_x_110) ;  /* 0xffffffdc00e07947 */ /* 0x000fea000383ffff */
.L_x_122:
[----:B-1----:R1:W3:Y:S02]  /*8ba0*/  SYNCS.PHASECHK.TRANS64.TRYWAIT P0, [R2+URZ+0x30], R81 ;  /* 0x00003051020075a7 */ /* 0x0022e400080011ff */
[----:B---3--:R-:W-:Y:S05]  /*8bb0*/  @!P0 NANOSLEEP.SYNCS 0x989680 ;  /* 0x009896800000895d */ /* 0x008fea0003900000 */
[----:B------:R-:W3:Y:S02]  /*8bc0*/  @!P0 SYNCS.PHASECHK.TRANS64 P0, [R2+URZ+0x30], R81 ;  /* 0x00003051020085a7 */ /* 0x000ee400080010ff */
[----:B---3--:R-:W-:Y:S05]  /*8bd0*/  @!P0 BRA `(.L_x_122) ;  /* 0xfffffffc00f08947 */ /* 0x008fea000383ffff */
[----:B------:R-:W-:Y:S05]  /*8be0*/  BRA `(.L_x_121) ;  /* 0xffffffe800247947 */ /* 0x000fea000383ffff */
        .weak           $__internal_0_$__cuda_sm10x_tcgen05_guardrail_trap_col_being_dealloced_not_returned_by_alloc
        .type           $__internal_0_$__cuda_sm10x_tcgen05_guardrail_trap_col_being_dealloced_not_returned_by_alloc,@function
        .size           $__internal_0_$__cuda_sm10x_tcgen05_guardrail_trap_col_being_dealloced_not_returned_by_alloc,($__internal_1_$__cuda_sm10x_tcgen05_guardrail_trap_phase_invalid_during_alloc - $__internal_0_$__cuda_sm10x_tcgen05_guardrail_trap_col_being_dealloced_not_returned_by_alloc)
$__internal_0_$__cuda_sm10x_tcgen05_guardrail_trap_col_being_dealloced_not_returned_by_alloc:
[----:B------:R-:W-:Y:S05]  /*8bf0*/  BPT.TRAP 0x1 ;  /* 0x000000040000795c */ /* 0x000fea0000300000 */
[----:B------:R-:W-:-:S04]  /*8c00*/  HFMA2 R3, -RZ, RZ, 0, 0 ;  /* 0x00000000ff037431 */ /* 0x000fc800000001ff */
[----:B------:R-:W-:Y:S05]  /*8c10*/  RET.REL.NODEC R2 `(_ZN7cutlass13device_kernelINS_4gemm6kernel13GemmUniversalIN4cute5tupleIJiiiiEEENS1_10collective13CollectiveMmaINS1_35MainloopSm100TmaUmmaWarpSpecializedILi3ELi2ELi4ENS5_IJNS4_1CILi2EEESB_NSA_ILi1EEEEEEEENS5_IJNSA_ILi128EEENSA_ILi64EEESG_EEENS_10tfloat32_tENS5_IJlSC_lEEESI_SJ_NS4_8TiledMMAINS4_8MMA_AtomIJNS4_23SM100_MMA_TF32_2x1SM_SSISI_SI_fLi128ELi64ELNS4_4UMMA5MajorE0ELSO_0ELNSN_7ScaleInE0ELSP_0EEEEEENS4_6LayoutINS5_IJSC_SC_SC_EEENS5_IJNSA_ILi0EEESU_SU_EEEEENS5_IJNS4_10UnderscoreESX_SX_EEEEENS4_28SM100_TMA_2SM_LOAD_MULTICASTENS4_14ComposedLayoutINS4_7SwizzleILi3ELi4ELi3EEENS4_18smem_ptr_flag_bitsILi32EEENSS_INS5_IJNSA_ILi8EEENSA_ILi32EEEEEENS5_IJS17_SC_EEEEEEEvNS4_8identityENS4_18SM100_TMA_2SM_LOADES1B_vS1C_EENS_8epilogue10collective18CollectiveEpilogueINS1F_23Sm100TmaWarpSpecializedILi3ELi2ELi16ELb1ELb0EEEJNS5_IJSG_SG_SG_EEENS5_IJNSS_ISG_SC_EENSS_INS5_IJNSA_ILi16EEESB_EEENS5_IJSC_S17_EEEEEEEESI_SJ_SI_SJ_NS1F_6fusion15FusionCallbacksIS1J_NS1R_17LinearCombinationISI_fSI_fLNS_15FloatRoundStyleE2EEES1K_S1Q_JEEENS4_5SM1004TMEM4LOAD26SM100_TMEM_LOAD_32dp32b16xENS4_13SM90_TMA_LOADENS11_INS12_ILi2ELi4ELi3EEES15_NSS_INS5_IJS16_S1M_EEENS5_IJS1M_SC_EEEEEEENS4_39AutoVectorizingCopyWithAssumedAlignmentILi128EEENS4_14SM90_TMA_STOREES26_S28_S28_EEEvvEEEEvNT_6ParamsE) ;  /* 0xffffff7002f87950 */ /* 0x000fea0003c3ffff */
        .weak           $__internal_1_$__cuda_sm10x_tcgen05_guardrail_trap_phase_invalid_during_alloc
        .type           $__internal_1_$__cuda_sm10x_tcgen05_guardrail_trap_phase_invalid_during_alloc,@function
        .size           $__internal_1_$__cuda_sm10x_tcgen05_guardrail_trap_phase_invalid_during_alloc,($__internal_2_$__cuda_sm10x_tcgen05_guardrail_trap_unallocated_columns_being_dealloced - $__internal_1_$__cuda_sm10x_tcgen05_guardrail_trap_phase_invalid_during_alloc)
$__internal_1_$__cuda_sm10x_tcgen05_guardrail_trap_phase_invalid_during_alloc:
[----:B------:R-:W-:Y:S05]  /*8c20*/  BPT.TRAP 0x1 ;  /* 0x000000040000795c */ /* 0x000fea0000300000 */
[----:B------:R-:W-:-:S04]  /*8c30*/  MOV R5, 0x0 ;  /* 0x0000000000057802 */ /* 0x000fc80000000f00 */
[----:B------:R-:W-:Y:S05]  /*8c40*/  RET.REL.NODEC R4 `(_ZN7cutlass13device_kernelINS_4gemm6kernel13GemmUniversalIN4cute5tupleIJiiiiEEENS1_10collective13CollectiveMmaINS1_35MainloopSm100TmaUmmaWarpSpecializedILi3ELi2ELi4ENS5_IJNS4_1CILi2EEESB_NSA_ILi1EEEEEEEENS5_IJNSA_ILi128EEENSA_ILi64EEESG_EEENS_10tfloat32_tENS5_IJlSC_lEEESI_SJ_NS4_8TiledMMAINS4_8MMA_AtomIJNS4_23SM100_MMA_TF32_2x1SM_SSISI_SI_fLi128ELi64ELNS4_4UMMA5MajorE0ELSO_0ELNSN_7ScaleInE0ELSP_0EEEEEENS4_6LayoutINS5_IJSC_SC_SC_EEENS5_IJNSA_ILi0EEESU_SU_EEEEENS5_IJNS4_10UnderscoreESX_SX_EEEEENS4_28SM100_TMA_2SM_LOAD_MULTICASTENS4_14ComposedLayoutINS4_7SwizzleILi3ELi4ELi3EEENS4_18smem_ptr_flag_bitsILi32EEENSS_INS5_IJNSA_ILi8EEENSA_ILi32EEEEEENS5_IJS17_SC_EEEEEEEvNS4_8identityENS4_18SM100_TMA_2SM_LOADES1B_vS1C_EENS_8epilogue10collective18CollectiveEpilogueINS1F_23Sm100TmaWarpSpecializedILi3ELi2ELi16ELb1ELb0EEEJNS5_IJSG_SG_SG_EEENS5_IJNSS_ISG_SC_EENSS_INS5_IJNSA_ILi16EEESB_EEENS5_IJSC_S17_EEEEEEEESI_SJ_SI_SJ_NS1F_6fusion15FusionCallbacksIS1J_NS1R_17LinearCombinationISI_fSI_fLNS_15FloatRoundStyleE2EEES1K_S1Q_JEEENS4_5SM1004TMEM4LOAD26SM100_TMEM_LOAD_32dp32b16xENS4_13SM90_TMA_LOADENS11_INS12_ILi2ELi4ELi3EEES15_NSS_INS5_IJS16_S1M_EEENS5_IJS1M_SC_EEEEEEENS4_39AutoVectorizingCopyWithAssumedAlignmentILi128EEENS4_14SM90_TMA_STOREES26_S28_S28_EEEvvEEEEvNT_6ParamsE) ;  /* 0xffffff7004ec7950 */ /* 0x000fea0003c3ffff */
        .weak           $__internal_2_$__cuda_sm10x_tcgen05_guardrail_trap_unallocated_columns_being_dealloced
        .type           $__internal_2_$__cuda_sm10x_tcgen05_guardrail_trap_unallocated_columns_being_dealloced,@function
        .size           $__internal_2_$__cuda_sm10x_tcgen05_guardrail_trap_unallocated_columns_being_dealloced,(.L_x_174 - $__internal_2_$__cuda_sm10x_tcgen05_guardrail_trap_unallocated_columns_being_dealloced)
$__internal_2_$__cuda_sm10x_tcgen05_guardrail_trap_unallocated_columns_being_dealloced:
[----:B------:R-:W-:Y:S05]  /*8c50*/  BPT.TRAP 0x1 ;  /* 0x000000040000795c */ /* 0x000fea0000300000 */
[----:B------:R-:W-:-:S04]  /*8c60*/  HFMA2 R3, -RZ, RZ, 0, 0 ;  /* 0x00000000ff037431 */ /* 0x000fc800000001ff */
[----:B------:R-:W-:Y:S05]  /*8c70*/  RET.REL.NODEC R2 `(_ZN7cutlass13device_kernelINS_4gemm6kernel13GemmUniversalIN4cute5tupleIJiiiiEEENS1_10collective13CollectiveMmaINS1_35MainloopSm100TmaUmmaWarpSpecializedILi3ELi2ELi4ENS5_IJNS4_1CILi2EEESB_NSA_ILi1EEEEEEEENS5_IJNSA_ILi128EEENSA_ILi64EEESG_EEENS_10tfloat32_tENS5_IJlSC_lEEESI_SJ_NS4_8TiledMMAINS4_8MMA_AtomIJNS4_23SM100_MMA_TF32_2x1SM_SSISI_SI_fLi128ELi64ELNS4_4UMMA5MajorE0ELSO_0ELNSN_7ScaleInE0ELSP_0EEEEEENS4_6LayoutINS5_IJSC_SC_SC_EEENS5_IJNSA_ILi0EEESU_SU_EEEEENS5_IJNS4_10UnderscoreESX_SX_EEEEENS4_28SM100_TMA_2SM_LOAD_MULTICASTENS4_14ComposedLayoutINS4_7SwizzleILi3ELi4ELi3EEENS4_18smem_ptr_flag_bitsILi32EEENSS_INS5_IJNSA_ILi8EEENSA_ILi32EEEEEENS5_IJS17_SC_EEEEEEEvNS4_8identityENS4_18SM100_TMA_2SM_LOADES1B_vS1C_EENS_8epilogue10collective18CollectiveEpilogueINS1F_23Sm100TmaWarpSpecializedILi3ELi2ELi16ELb1ELb0EEEJNS5_IJSG_SG_SG_EEENS5_IJNSS_ISG_SC_EENSS_INS5_IJNSA_ILi16EEESB_EEENS5_IJSC_S17_EEEEEEEESI_SJ_SI_SJ_NS1F_6fusion15FusionCallbacksIS1J_NS1R_17LinearCombinationISI_fSI_fLNS_15FloatRoundStyleE2EEES1K_S1Q_JEEENS4_5SM1004TMEM4LOAD26SM100_TMEM_LOAD_32dp32b16xENS4_13SM90_TMA_LOADENS11_INS12_ILi2ELi4ELi3EEES15_NSS_INS5_IJS16_S1M_EEENS5_IJS1M_SC_EEEEEEENS4_39AutoVectorizingCopyWithAssumedAlignmentILi128EEENS4_14SM90_TMA_STOREES26_S28_S28_EEEvvEEEEvNT_6ParamsE) ;  /* 0xffffff7002e07950 */ /* 0x000fea0003c3ffff */
.L_x_173:
[----:B------:R-:W-:-:S00]  /*8c80*/  BRA `(.L_x_173) ;  /* 0xfffffffc00fc7947 */ /* 0x000fc0000383ffff */
[----:B------:R-:W-:-:S00]  /*8c90*/  NOP ;  /* 0x0000000000007918 */ /* 0x000fc00000000000 */
        /* <DEDUP_REMOVED lines=14> */
.L_x_174:


//--------------------- .nv.global.init           --------------------------
	.section	.nv.global.init,"aw",@progbits
.nv.global.init:
	.type		$str$27,@object
	.size		$str$27,($str$28 - $str$27)
$str$27:
        /*0000*/ 	.byte	0x28, 0x61, 0x64, 0x64, 0x72, 0x65, 0x73, 0x73, 0x20, 0x26, 0x20, 0x6d, 0x61, 0x73, 0x6b, 0x29
        /*0010*/ 	.byte	0x20, 0x3d, 0x3d, 0x20, 0x30, 0x00
	.type		$str$28,@object
	.size		$str$28,($str$26 - $str$28)
$str$28:
        /*0016*/ 	.byte	0x2f, 0x74, 0x6d, 0x70, 0x2f, 0x63, 0x75, 0x74, 0x6c, 0x61, 0x73, 0x73, 0x5f, 0x73, 0x77, 0x65
        /*0026*/ 	.byte	0x65, 0x70, 0x5f, 0x73, 0x72, 0x63, 0x2f, 0x69, 0x6e, 0x63, 0x6c, 0x75, 0x64, 0x65, 0x2f, 0x63
        /*0036*/ 	.byte	0x75, 0x74, 0x65, 0x2f, 0x70, 0x6f, 0x69, 0x6e, 0x74, 0x65, 0x72, 0x5f, 0x66, 0x6c, 0x61, 0x67
        /*0046*/ 	.byte	0x67, 0x65, 0x64, 0x2e, 0x68, 0x70, 0x70, 0x00
	.type		$str$26,@object
	.size		$str$26,($str$25 - $str$26)
$str$26:
        /*004e*/ 	.byte	0x2f, 0x74, 0x6d, 0x70, 0x2f, 0x63, 0x75, 0x74, 0x6c, 0x61, 0x73, 0x73, 0x5f, 0x73, 0x77, 0x65
        /*005e*/ 	.byte	0x65, 0x70, 0x5f, 0x73, 0x72, 0x63, 0x2f, 0x69, 0x6e, 0x63, 0x6c, 0x75, 0x64, 0x65, 0x2f, 0x63
        /*006e*/ 	.byte	0x75, 0x74, 0x65, 0x2f, 0x61, 0x74, 0x6f, 0x6d, 0x2f, 0x63, 0x6f, 0x70, 0x79, 0x5f, 0x74, 0x72
        /*007e*/ 	.byte	0x61, 0x69, 0x74, 0x73, 0x5f, 0x73, 0x6d, 0x31, 0x30, 0x30, 0x2e, 0x68, 0x70, 0x70, 0x00
	.type		$str$25,@object
	.size		$str$25,(__unnamed_1 - $str$25)
$str$25:
        /*008d*/ 	.byte	0x28, 0x28, 0x75, 0x69, 0x6e, 0x74, 0x33, 0x32, 0x5f, 0x74, 0x28, 0x74, 0x68, 0x72, 0x65, 0x61
        /*009d*/ 	.byte	0x64, 0x49, 0x64, 0x78, 0x2e, 0x78, 0x29, 0x20, 0x2f, 0x20, 0x33, 0x32, 0x29, 0x20, 0x25, 0x20
        /*00ad*/ 	.byte	0x34, 0x29, 0x20, 0x3d, 0x3d, 0x20, 0x28, 0x28, 0x28, 0x74, 0x6d, 0x65, 0x6d, 0x5f, 0x61, 0x64
        /*00bd*/ 	.byte	0x64, 0x72, 0x20, 0x3e, 0x3e, 0x20, 0x31, 0x36, 0x29, 0x20, 0x2f, 0x20, 0x33, 0x32, 0x29, 0x20
        /*00cd*/ 	.byte	0x25, 0x20, 0x34, 0x29, 0x00
	.type		__unnamed_1,@object
	.size		__unnamed_1,(__unnamed_2 - __unnamed_1)
__unnamed_1:
        /*00d2*/ 	.byte	0x61, 0x75, 0x74, 0x6f, 0x20, 0x63, 0x75, 0x74, 0x65, 0x3a, 0x3a, 0x61, 0x73, 0x5f, 0x70, 0x6f
        /* <DEDUP_REMOVED lines=24> */
        /*0262*/ 	.byte	0x43, 0x3c, 0x32, 0x30, 0x34, 0x38, 0x3e, 0x3e, 0x3e, 0x3e, 0x5d, 0x00
	.type		__unnamed_2,@object
	.size		__unnamed_2,(.L_2 - __unnamed_2)
__unnamed_2:
        /* <DEDUP_REMOVED lines=42> */
        /*050e*/ 	.byte	0x3e, 0x5d, 0x00
.L_2:


//--------------------- .nv.shared._ZN7cutlass13device_kernelINS_4gemm6kernel13GemmUniversalIN4cute5tupleIJiiiiEEENS1_10collective13CollectiveMmaINS1_35MainloopSm100TmaUmmaWarpSpecializedILi3ELi2ELi4ENS5_IJNS4_1CILi2EEESB_NSA_ILi1EEEEEEEENS5_IJNSA_ILi128EEENSA_ILi64EEESG_EEENS_10tfloat32_tENS5_IJlSC_lEEESI_SJ_NS4_8TiledMMAINS4_8MMA_AtomIJNS4_23SM100_MMA_TF32_2x1SM_SSISI_SI_fLi128ELi64ELNS4_4UMMA5MajorE0ELSO_0ELNSN_7ScaleInE0ELSP_0EEEEEENS4_6LayoutINS5_IJSC_SC_SC_EEENS5_IJNSA_ILi0EEESU_SU_EEEEENS5_IJNS4_10UnderscoreESX_SX_EEEEENS4_28SM100_TMA_2SM_LOAD_MULTICASTENS4_14ComposedLayoutINS4_7SwizzleILi3ELi4ELi3EEENS4_18smem_ptr_flag_bitsILi32EEENSS_INS5_IJNSA_ILi8EEENSA_ILi32EEEEEENS5_IJS17_SC_EEEEEEEvNS4_8identityENS4_18SM100_TMA_2SM_LOADES1B_vS1C_EENS_8epilogue10collective18CollectiveEpilogueINS1F_23Sm100TmaWarpSpecializedILi3ELi2ELi16ELb1ELb0EEEJNS5_IJSG_SG_SG_EEENS5_IJNSS_ISG_SC_EENSS_INS5_IJNSA_ILi16EEESB_EEENS5_IJSC_S17_EEEEEEEESI_SJ_SI_SJ_NS1F_6fusion15FusionCallbacksIS1J_NS1R_17LinearCombinationISI_fSI_fLNS_15FloatRoundStyleE2EEES1K_S1Q_JEEENS4_5SM1004TMEM4LOAD26SM100_TMEM_LOAD_32dp32b16xENS4_13SM90_TMA_LOADENS11_INS12_ILi2ELi4ELi3EEES15_NSS_INS5_IJS16_S1M_EEENS5_IJS1M_SC_EEEEEEENS4_39AutoVectorizingCopyWithAssumedAlignmentILi128EEENS4_14SM90_TMA_STOREES26_S28_S28_EEEvvEEEEvNT_6ParamsE --------------------------
	.section	.nv.shared._ZN7cutlass13device_kernelINS_4gemm6kernel13GemmUniversalIN4cute5tupleIJiiiiEEENS1_10collective13CollectiveMmaINS1_35MainloopSm100TmaUmmaWarpSpecializedILi3ELi2ELi4ENS5_IJNS4_1CILi2EEESB_NSA_ILi1EEEEEEEENS5_IJNSA_ILi128EEENSA_ILi64EEESG_EEENS_10tfloat32_tENS5_IJlSC_lEEESI_SJ_NS4_8TiledMMAINS4_8MMA_AtomIJNS4_23SM100_MMA_TF32_2x1SM_SSISI_SI_fLi128ELi64ELNS4_4UMMA5MajorE0ELSO_0ELNSN_7ScaleInE0ELSP_0EEEEEENS4_6LayoutINS5_IJSC_SC_SC_EEENS5_IJNSA_ILi0EEESU_SU_EEEEENS5_IJNS4_10UnderscoreESX_SX_EEEEENS4_28SM100_TMA_2SM_LOAD_MULTICASTENS4_14ComposedLayoutINS4_7SwizzleILi3ELi4ELi3EEENS4_18smem_ptr_flag_bitsILi32EEENSS_INS5_IJNSA_ILi8EEENSA_ILi32EEEEEENS5_IJS17_SC_EEEEEEEvNS4_8identityENS4_18SM100_TMA_2SM_LOADES1B_vS1C_EENS_8epilogue10collective18CollectiveEpilogueINS1F_23Sm100TmaWarpSpecializedILi3ELi2ELi16ELb1ELb0EEEJNS5_IJSG_SG_SG_EEENS5_IJNSS_ISG_SC_EENSS_INS5_IJNSA_ILi16EEESB_EEENS5_IJSC_S17_EEEEEEEESI_SJ_SI_SJ_NS1F_6fusion15FusionCallbacksIS1J_NS1R_17LinearCombinationISI_fSI_fLNS_15FloatRoundStyleE2EEES1K_S1Q_JEEENS4_5SM1004TMEM4LOAD26SM100_TMEM_LOAD_32dp32b16xENS4_13SM90_TMA_LOADENS11_INS12_ILi2ELi4ELi3EEES15_NSS_INS5_IJS16_S1M_EEENS5_IJS1M_SC_EEEEEEENS4_39AutoVectorizingCopyWithAssumedAlignmentILi128EEENS4_14SM90_TMA_STOREES26_S28_S28_EEEvvEEEEvNT_6ParamsE,"aw",@nobits
	.sectionflags	@""
	.align	16
	.zero		1024


//--------------------- .nv.shared.reserved.0     --------------------------
	.section	.nv.shared.reserved.0,"aw",@nobits
	.weak		__nv_reservedSMEM_offset_0_alias
	.size		__nv_reservedSMEM_offset_0_alias, 0, 64
	.other		__nv_reservedSMEM_offset_0_alias,@"STO_CUDA_RESERVED_SHARED STV_DEFAULT"
__nv_reservedSMEM_offset_0_alias:
	.zero		0
.nv.shared.reserved.0:
	.zero		64
	.weak		__nv_reservedSMEM_tcgen05_partition
	.type		__nv_reservedSMEM_tcgen05_partition,@object
	.size		__nv_reservedSMEM_tcgen05_partition,(.L_0 - __nv_reservedSMEM_tcgen05_partition)
__nv_reservedSMEM_tcgen05_partition:
	.zero		32
.L_0:


//--------------------- .nv.global                --------------------------
	.section	.nv.global,"aw",@nobits
.nv.global:
	.type		_ZN40_INTERNAL_bcad8a8e_4_k_cu_b00ddcd9_103344cute1_E,@object
	.size		_ZN40_INTERNAL_bcad8a8e_4_k_cu_b00ddcd9_103344cute1_E,(_ZN40_INTERNAL_bcad8a8e_4_k_cu_b00ddcd9_103344cuda3std3__45__cpo6cbeginE - _ZN40_INTERNAL_bcad8a8e_4_k_cu_b00ddcd9_103344cute1_E)
_ZN40_INTERNAL_bcad8a8e_4_k_cu_b00ddcd9_103344cute1_E:
	.zero		1
	.type		_ZN40_INTERNAL_bcad8a8e_4_k_cu_b00ddcd9_103344cuda3std3__45__cpo6cbeginE,@object
	.size		_ZN40_INTERNAL_bcad8a8e_4_k_cu_b00ddcd9_103344cuda3std3__45__cpo6cbeginE,(_ZN40_INTERNAL_bcad8a8e_4_k_cu_b00ddcd9_103344cuda3std3__48in_placeE - _ZN40_INTERNAL_bcad8a8e_4_k_cu_b00ddcd9_103344cuda3std3__45__cpo6cbeginE)
_ZN40_INTERNAL_bcad8a8e_4_k_cu_b00ddcd9_103344cuda3std3__45__cpo6cbeginE:
	.zero		1
	.type		_ZN40_INTERNAL_bcad8a8e_4_k_cu_b00ddcd9_103344cuda3std3__48in_placeE,@object
	.size		_ZN40_INTERNAL_bcad8a8e_4_k_cu_b00ddcd9_103344cuda3std3__48in_placeE,(_ZN40_INTERNAL_bcad8a8e_4_k_cu_b00ddcd9_103344cuda3std6ranges3__45__cpo9iter_moveE - _ZN40_INTERNAL_bcad8a8e_4_k_cu_b00ddcd9_103344cuda3std3__48in_placeE)
_ZN40_INTERNAL_bcad8a8e_4_k_cu_b00ddcd9_103344cuda3std3__48in_placeE:
	.zero		1
	.type		_ZN40_INTERNAL_bcad8a8e_4_k_cu_b00ddcd9_103344cuda3std6ranges3__45__cpo9iter_moveE,@object
	.size		_ZN40_INTERNAL_bcad8a8e_4_k_cu_b00ddcd9_103344cuda3std6ranges3__45__cpo9iter_moveE,(_ZN40_INTERNAL_bcad8a8e_4_k_cu_b00ddcd9_103344cuda3std3__45__cpo5beginE - _ZN40_INTERNAL_bcad8a8e_4_k_cu_b00ddcd9_103344cuda3std6ranges3__45__cpo9iter_moveE)
_ZN40_INTERNAL_bcad8a8e_4_k_cu_b00ddcd9_103344cuda3std6ranges3__45__cpo9iter_moveE:
	.zero		1
	.type		_ZN40_INTERNAL_bcad8a8e_4_k_cu_b00ddcd9_103344cuda3std3__45__cpo5beginE,@object
	.size		_ZN40_INTERNAL_bcad8a8e_4_k_cu_b00ddcd9_103344cuda3std3__45__cpo5beginE,(_ZN40_INTERNAL_bcad8a8e_4_k_cu_b00ddcd9_103344cuda3std3__442_GLOBAL__N__bcad8a8e_4_k_cu_b00ddcd9_103346ignoreE - _ZN40_INTERNAL_bcad8a8e_4_k_cu_b00ddcd9_103344cuda3std3__45__cpo5beginE)
_ZN40_INTERNAL_bcad8a8e_4_k_cu_b00ddcd9_103344cuda3std3__45__cpo5beginE:
	.zero		1
	.type		_ZN40_INTERNAL_bcad8a8e_4_k_cu_b00ddcd9_103344cuda3std3__442_GLOBAL__N__bcad8a8e_4_k_cu_b00ddcd9_103346ignoreE,@object
	.size		_ZN40_INTERNAL_bcad8a8e_4_k_cu_b00ddcd9_103344cuda3std3__442_GLOBAL__N__bcad8a8e_4_k_cu_b00ddcd9_103346ignoreE,(_ZN40_INTERNAL_bcad8a8e_4_k_cu_b00ddcd9_103344cute7productE - _ZN40_INTERNAL_bcad8a8e_4_k_cu_b00ddcd9_103344cuda3std3__442_GLOBAL__N__bcad8a8e_4_k_cu_b00ddcd9_103346ignoreE)
_ZN40_INTERNAL_bcad8a8e_4_k_cu_b00ddcd9_103344cuda3std3__442_GLOBAL__N__bcad8a8e_4_k_cu_b00ddcd9_103346ignoreE:
	.zero		1
	.type		_ZN40_INTERNAL_bcad8a8e_4_k_cu_b00ddcd9_103344cute7productE,@object
	.size		_ZN40_INTERNAL_bcad8a8e_4_k_cu_b00ddcd9_103344cute7productE,(_ZN40_INTERNAL_bcad8a8e_4_k_cu_b00ddcd9_103344cuda3std3__45__cpo3endE - _ZN40_INTERNAL_bcad8a8e_4_k_cu_b00ddcd9_103344cute7productE)
_ZN40_INTERNAL_bcad8a8e_4_k_cu_b00ddcd9_103344cute7productE:
	.zero		1
	.type		_ZN40_INTERNAL_bcad8a8e_4_k_cu_b00ddcd9_103344cuda3std3__45__cpo3endE,@object
	.size		_ZN40_INTERNAL_bcad8a8e_4_k_cu_b00ddcd9_103344cuda3std3__45__cpo3endE,(_ZN40_INTERNAL_bcad8a8e_4_k_cu_b00ddcd9_103344cuda3std3__419piecewise_constructE - _ZN40_INTERNAL_bcad8a8e_4_k_cu_b00ddcd9_103344cuda3std3__45__cpo3endE)
_ZN40_INTERNAL_bcad8a8e_4_k_cu_b00ddcd9_103344cuda3std3__45__cpo3endE:
	.zero		1
	.type		_ZN40_INTERNAL_bcad8a8e_4_k_cu_b00ddcd9_103344cuda3std3__419piecewise_constructE,@object
	.size		_ZN40_INTERNAL_bcad8a8e_4_k_cu_b00ddcd9_103344cuda3std3__419piecewise_constructE,(_ZN40_INTERNAL_bcad8a8e_4_k_cu_b00ddcd9_103344cuda3std3__45__cpo4cendE - _ZN40_INTERNAL_bcad8a8e_4_k_cu_b00ddcd9_103344cuda3std3__419piecewise_constructE)
_ZN40_INTERNAL_bcad8a8e_4_k_cu_b00ddcd9_103344cuda3std3__419piecewise_constructE:
	.zero		1
	.type		_ZN40_INTERNAL_bcad8a8e_4_k_cu_b00ddcd9_103344cuda3std3__45__cpo4cendE,@object
	.size		_ZN40_INTERNAL_bcad8a8e_4_k_cu_b00ddcd9_103344cuda3std3__45__cpo4cendE,(_ZN40_INTERNAL_bcad8a8e_4_k_cu_b00ddcd9_103344cuda3std6ranges3__45__cpo4swapE - _ZN40_INTERNAL_bcad8a8e_4_k_cu_b00ddcd9_103344cuda3std3__45__cpo4cendE)
_ZN40_INTERNAL_bcad8a8e_4_k_cu_b00ddcd9_103344cuda3std3__45__cpo4cendE:
	.zero		1
	.type		_ZN40_INTERNAL_bcad8a8e_4_k_cu_b00ddcd9_103344cuda3std6ranges3__45__cpo4swapE,@object
	.size		_ZN40_INTERNAL_bcad8a8e_4_k_cu_b00ddcd9_103344cuda3std6ranges3__45__cpo4swapE,(.L_10 - _ZN40_INTERNAL_bcad8a8e_4_k_cu_b00ddcd9_103344cuda3std6ranges3__45__cpo4swapE)
_ZN40_INTERNAL_bcad8a8e_4_k_cu_b00ddcd9_103344cuda3std6ranges3__45__cpo4swapE:
	.zero		1
.L_10:


//--------------------- .nv.constant0._ZN7cutlass13device_kernelINS_4gemm6kernel13GemmUniversalIN4cute5tupleIJiiiiEEENS1_10collective13CollectiveMmaINS1_35MainloopSm100TmaUmmaWarpSpecializedILi3ELi2ELi4ENS5_IJNS4_1CILi2EEESB_NSA_ILi1EEEEEEEENS5_IJNSA_ILi128EEENSA_ILi64EEESG_EEENS_10tfloat32_tENS5_IJlSC_lEEESI_SJ_NS4_8TiledMMAINS4_8MMA_AtomIJNS4_23SM100_MMA_TF32_2x1SM_SSISI_SI_fLi128ELi64ELNS4_4UMMA5MajorE0ELSO_0ELNSN_7ScaleInE0ELSP_0EEEEEENS4_6LayoutINS5_IJSC_SC_SC_EEENS5_IJNSA_ILi0EEESU_SU_EEEEENS5_IJNS4_10UnderscoreESX_SX_EEEEENS4_28SM100_TMA_2SM_LOAD_MULTICASTENS4_14ComposedLayoutINS4_7SwizzleILi3ELi4ELi3EEENS4_18smem_ptr_flag_bitsILi32EEENSS_INS5_IJNSA_ILi8EEENSA_ILi32EEEEEENS5_IJS17_SC_EEEEEEEvNS4_8identityENS4_18SM100_TMA_2SM_LOADES1B_vS1C_EENS_8epilogue10collective18CollectiveEpilogueINS1F_23Sm100TmaWarpSpecializedILi3ELi2ELi16ELb1ELb0EEEJNS5_IJSG_SG_SG_EEENS5_IJNSS_ISG_SC_EENSS_INS5_IJNSA_ILi16EEESB_EEENS5_IJSC_S17_EEEEEEEESI_SJ_SI_SJ_NS1F_6fusion15FusionCallbacksIS1J_NS1R_17LinearCombinationISI_fSI_fLNS_15FloatRoundStyleE2EEES1K_S1Q_JEEENS4_5SM1004TMEM4LOAD26SM100_TMEM_LOAD_32dp32b16xENS4_13SM90_TMA_LOADENS11_INS12_ILi2ELi4ELi3EEES15_NSS_INS5_IJS16_S1M_EEENS5_IJS1M_SC_EEEEEEENS4_39AutoVectorizingCopyWithAssumedAlignmentILi128EEENS4_14SM90_TMA_STOREES26_S28_S28_EEEvvEEEEvNT_6ParamsE --------------------------
	.section	.nv.constant0._ZN7cutlass13device_kernelINS_4gemm6kernel13GemmUniversalIN4cute5tupleIJiiiiEEENS1_10collective13CollectiveMmaINS1_35MainloopSm100TmaUmmaWarpSpecializedILi3ELi2ELi4ENS5_IJNS4_1CILi2EEESB_NSA_ILi1EEEEEEEENS5_IJNSA_ILi128EEENSA_ILi64EEESG_EEENS_10tfloat32_tENS5_IJlSC_lEEESI_SJ_NS4_8TiledMMAINS4_8MMA_AtomIJNS4_23SM100_MMA_TF32_2x1SM_SSISI_SI_fLi128ELi64ELNS4_4UMMA5MajorE0ELSO_0ELNSN_7ScaleInE0ELSP_0EEEEEENS4_6LayoutINS5_IJSC_SC_SC_EEENS5_IJNSA_ILi0EEESU_SU_EEEEENS5_IJNS4_10UnderscoreESX_SX_EEEEENS4_28SM100_TMA_2SM_LOAD_MULTICASTENS4_14ComposedLayoutINS4_7SwizzleILi3ELi4ELi3EEENS4_18smem_ptr_flag_bitsILi32EEENSS_INS5_IJNSA_ILi8EEENSA_ILi32EEEEEENS5_IJS17_SC_EEEEEEEvNS4_8identityENS4_18SM100_TMA_2SM_LOADES1B_vS1C_EENS_8epilogue10collective18CollectiveEpilogueINS1F_23Sm100TmaWarpSpecializedILi3ELi2ELi16ELb1ELb0EEEJNS5_IJSG_SG_SG_EEENS5_IJNSS_ISG_SC_EENSS_INS5_IJNSA_ILi16EEESB_EEENS5_IJSC_S17_EEEEEEEESI_SJ_SI_SJ_NS1F_6fusion15FusionCallbacksIS1J_NS1R_17LinearCombinationISI_fSI_fLNS_15FloatRoundStyleE2EEES1K_S1Q_JEEENS4_5SM1004TMEM4LOAD26SM100_TMEM_LOAD_32dp32b16xENS4_13SM90_TMA_LOADENS11_INS12_ILi2ELi4ELi3EEES15_NSS_INS5_IJS16_S1M_EEENS5_IJS1M_SC_EEEEEEENS4_39AutoVectorizingCopyWithAssumedAlignmentILi128EEENS4_14SM90_TMA_STOREES26_S28_S28_EEEvvEEEEvNT_6ParamsE,"a",@progbits
	.sectionflags	@""
	.align	4
.nv.constant0._ZN7cutlass13device_kernelINS_4gemm6kernel13GemmUniversalIN4cute5tupleIJiiiiEEENS1_10collective13CollectiveMmaINS1_35MainloopSm100TmaUmmaWarpSpecializedILi3ELi2ELi4ENS5_IJNS4_1CILi2EEESB_NSA_ILi1EEEEEEEENS5_IJNSA_ILi128EEENSA_ILi64EEESG_EEENS_10tfloat32_tENS5_IJlSC_lEEESI_SJ_NS4_8TiledMMAINS4_8MMA_AtomIJNS4_23SM100_MMA_TF32_2x1SM_SSISI_SI_fLi128ELi64ELNS4_4UMMA5MajorE0ELSO_0ELNSN_7ScaleInE0ELSP_0EEEEEENS4_6LayoutINS5_IJSC_SC_SC_EEENS5_IJNSA_ILi0EEESU_SU_EEEEENS5_IJNS4_10UnderscoreESX_SX_EEEEENS4_28SM100_TMA_2SM_LOAD_MULTICASTENS4_14ComposedLayoutINS4_7SwizzleILi3ELi4ELi3EEENS4_18smem_ptr_flag_bitsILi32EEENSS_INS5_IJNSA_ILi8EEENSA_ILi32EEEEEENS5_IJS17_SC_EEEEEEEvNS4_8identityENS4_18SM100_TMA_2SM_LOADES1B_vS1C_EENS_8epilogue10collective18CollectiveEpilogueINS1F_23Sm100TmaWarpSpecializedILi3ELi2ELi16ELb1ELb0EEEJNS5_IJSG_SG_SG_EEENS5_IJNSS_ISG_SC_EENSS_INS5_IJNSA_ILi16EEESB_EEENS5_IJSC_S17_EEEEEEEESI_SJ_SI_SJ_NS1F_6fusion15FusionCallbacksIS1J_NS1R_17LinearCombinationISI_fSI_fLNS_15FloatRoundStyleE2EEES1K_S1Q_JEEENS4_5SM1004TMEM4LOAD26SM100_TMEM_LOAD_32dp32b16xENS4_13SM90_TMA_LOADENS11_INS12_ILi2ELi4ELi3EEES15_NSS_INS5_IJS16_S1M_EEENS5_IJS1M_SC_EEEEEEENS4_39AutoVectorizingCopyWithAssumedAlignmentILi128EEENS4_14SM90_TMA_STOREES26_S28_S28_EEEvvEEEEvNT_6ParamsE:
	.zero		2944


//--------------------- SYMBOLS --------------------------

	.type		.nv.reservedSmem.offset0,@object
	.size		.nv.reservedSmem.offset0,0x4
	.type		.nv.reservedSmem.cap,@object
	.size		.nv.reservedSmem.cap,0x4
	.type		__assertfail,@function
